	.target	sm_100a

	.elftype	@"ET_EXEC"


//--------------------- .note.nv.tkinfo           --------------------------
	.section	.note.nv.tkinfo,"",@"SHT_NOTE"
	.sectionflags	@"SHF_NOTE_NV_TKINFO"
	.tkinfo
        /*0018*/ 	.word	0x00000002
        /*0030*/ 	.string	""
        /*0030*/ 	.string	"ptxas"
        /*0030*/ 	.string	"Cuda compilation tools, release 13.0, V13.0.88"
        /*0030*/ 	.string	"Build cuda_13.0.r13.0/compiler.36424714_0"
        /*0030*/ 	.string	"-arch sm_100a -m 64 "



//--------------------- .note.nv.cuinfo           --------------------------
	.section	.note.nv.cuinfo,"",@"SHT_NOTE"
	.sectionflags	@"SHF_NOTE_NV_CUINFO"
        /*0018*/ 	.short	0x0002
        /*001a*/ 	.short	0x0064
        /*001c*/ 	.short	0x0082
	.zero		2


//--------------------- .nv.info                  --------------------------
	.section	.nv.info,"",@"SHT_CUDA_INFO"
	.align	4


	//----- nvinfo : EIATTR_REGCOUNT
	.align		4
        /*0000*/ 	.byte	0x04, 0x2f
        /*0002*/ 	.short	(.L_20 - .L_19)
	.align		4
.L_19:
        /*0004*/ 	.word	index@(_ZN7cutlass13device_kernelINS_4gemm6kernel13GemmUniversalIN4cute5tupleIJiiiiEEENS1_10collective13CollectiveMmaINS1_35MainloopSm100TmaUmmaWarpSpecializedILi4ELi2ELi4ENS5_IJNS4_1CILi1EEESB_SB_EEEEENS5_IJNSA_ILi64EEENSA_ILi256EEENSA_ILi128EEEEEENS_12float_e5m2_tENS5_IJlSB_lEEESI_SJ_NS4_8TiledMMAINS4_8MMA_AtomIJNS4_10MMA_TraitsINS4_19SM100_MMA_F8F6F4_SSEJSI_SI_fSE_SF_NS4_17integral_constantINS4_4UMMA5MajorELSQ_0EEESR_NSO_INSP_7ScaleInELSS_0EEEST_EEEEEENS4_6LayoutISC_NS5_IJNSA_ILi0EEESX_SX_EEEEENS5_IJNS4_10UnderscoreES10_S10_EEEEENS4_13SM90_TMA_LOADENS4_14ComposedLayoutINS4_7SwizzleILi3ELi4ELi3EEENS4_18smem_ptr_flag_bitsILi8EEENSW_INS5_IJNSA_ILi8EEESG_EEENS5_IJSG_SB_EEEEEEEvNS4_8identityES13_S1D_vS1E_EENS_8epilogue10collective18CollectiveEpilogueINS1G_23Sm100TmaWarpSpecializedILi4ELi2ELi32ELb0ELb0EEEJSH_NS5_IJNSW_ISE_SB_EES1L_EEESI_SJ_SI_SJ_NS1G_6fusion15FusionCallbacksIS1K_NS1N_17LinearCombinationISI_fSI_fLNS_15FloatRoundStyleE2EEESH_S1M_JEEENS4_5SM1004TMEM4LOAD26SM100_TMEM_LOAD_16dp32b32xES13_NS14_INS15_ILi2ELi4ELi3EEES18_NSW_INS5_IJS19_SE_EEENS5_IJSE_SB_EEEEEEENS4_39AutoVectorizingCopyWithAssumedAlignmentILi128EEENS4_14SM90_TMA_STOREES21_S23_S23_EEEvvEEEEvNT_6ParamsE)
        /*0008*/ 	.word	0x00000079


	//----- nvinfo : EIATTR_FRAME_SIZE
	.align		4
.L_20:
        /*000c*/ 	.byte	0x04, 0x11
        /*000e*/ 	.short	(.L_22 - .L_21)
	.align		4
.L_21:
        /*0010*/ 	.word	index@($__internal_2_$__cuda_sm10x_tcgen05_guardrail_trap_unallocated_columns_being_dealloced)
        /*0014*/ 	.word	0x00000000


	//----- nvinfo : EIATTR_FRAME_SIZE
	.align		4
.L_22:
        /*0018*/ 	.byte	0x04, 0x11
        /*001a*/ 	.short	(.L_24 - .L_23)
	.align		4
.L_23:
        /*001c*/ 	.word	index@($__internal_1_$__cuda_sm10x_tcgen05_guardrail_trap_phase_invalid_during_alloc)
        /*0020*/ 	.word	0x00000000


	//----- nvinfo : EIATTR_FRAME_SIZE
	.align		4
.L_24:
        /*0024*/ 	.byte	0x04, 0x11
        /*0026*/ 	.short	(.L_26 - .L_25)
	.align		4
.L_25:
        /*0028*/ 	.word	index@($__internal_0_$__cuda_sm10x_tcgen05_guardrail_trap_col_being_dealloced_not_returned_by_alloc)
        /*002c*/ 	.word	0x00000000


	//----- nvinfo : EIATTR_FRAME_SIZE
	.align		4
.L_26:
        /*0030*/ 	.byte	0x04, 0x11
        /*0032*/ 	.short	(.L_28 - .L_27)
	.align		4
.L_27:
        /*0034*/ 	.word	index@(_ZN7cutlass13device_kernelINS_4gemm6kernel13GemmUniversalIN4cute5tupleIJiiiiEEENS1_10collective13CollectiveMmaINS1_35MainloopSm100TmaUmmaWarpSpecializedILi4ELi2ELi4ENS5_IJNS4_1CILi1EEESB_SB_EEEEENS5_IJNSA_ILi64EEENSA_ILi256EEENSA_ILi128EEEEEENS_12float_e5m2_tENS5_IJlSB_lEEESI_SJ_NS4_8TiledMMAINS4_8MMA_AtomIJNS4_10MMA_TraitsINS4_19SM100_MMA_F8F6F4_SSEJSI_SI_fSE_SF_NS4_17integral_constantINS4_4UMMA5MajorELSQ_0EEESR_NSO_INSP_7ScaleInELSS_0EEEST_EEEEEENS4_6LayoutISC_NS5_IJNSA_ILi0EEESX_SX_EEEEENS5_IJNS4_10UnderscoreES10_S10_EEEEENS4_13SM90_TMA_LOADENS4_14ComposedLayoutINS4_7SwizzleILi3ELi4ELi3EEENS4_18smem_ptr_flag_bitsILi8EEENSW_INS5_IJNSA_ILi8EEESG_EEENS5_IJSG_SB_EEEEEEEvNS4_8identityES13_S1D_vS1E_EENS_8epilogue10collective18CollectiveEpilogueINS1G_23Sm100TmaWarpSpecializedILi4ELi2ELi32ELb0ELb0EEEJSH_NS5_IJNSW_ISE_SB_EES1L_EEESI_SJ_SI_SJ_NS1G_6fusion15FusionCallbacksIS1K_NS1N_17LinearCombinationISI_fSI_fLNS_15FloatRoundStyleE2EEESH_S1M_JEEENS4_5SM1004TMEM4LOAD26SM100_TMEM_LOAD_16dp32b32xES13_NS14_INS15_ILi2ELi4ELi3EEES18_NSW_INS5_IJS19_SE_EEENS5_IJSE_SB_EEEEEEENS4_39AutoVectorizingCopyWithAssumedAlignmentILi128EEENS4_14SM90_TMA_STOREES21_S23_S23_EEEvvEEEEvNT_6ParamsE)
        /*0038*/ 	.word	0x00000000


	//----- nvinfo : EIATTR_MIN_STACK_SIZE
	.align		4
.L_28:
        /*003c*/ 	.byte	0x04, 0x12
        /*003e*/ 	.short	(.L_30 - .L_29)
	.align		4
.L_29:
        /*0040*/ 	.word	index@(_ZN7cutlass13device_kernelINS_4gemm6kernel13GemmUniversalIN4cute5tupleIJiiiiEEENS1_10collective13CollectiveMmaINS1_35MainloopSm100TmaUmmaWarpSpecializedILi4ELi2ELi4ENS5_IJNS4_1CILi1EEESB_SB_EEEEENS5_IJNSA_ILi64EEENSA_ILi256EEENSA_ILi128EEEEEENS_12float_e5m2_tENS5_IJlSB_lEEESI_SJ_NS4_8TiledMMAINS4_8MMA_AtomIJNS4_10MMA_TraitsINS4_19SM100_MMA_F8F6F4_SSEJSI_SI_fSE_SF_NS4_17integral_constantINS4_4UMMA5MajorELSQ_0EEESR_NSO_INSP_7ScaleInELSS_0EEEST_EEEEEENS4_6LayoutISC_NS5_IJNSA_ILi0EEESX_SX_EEEEENS5_IJNS4_10UnderscoreES10_S10_EEEEENS4_13SM90_TMA_LOADENS4_14ComposedLayoutINS4_7SwizzleILi3ELi4ELi3EEENS4_18smem_ptr_flag_bitsILi8EEENSW_INS5_IJNSA_ILi8EEESG_EEENS5_IJSG_SB_EEEEEEEvNS4_8identityES13_S1D_vS1E_EENS_8epilogue10collective18CollectiveEpilogueINS1G_23Sm100TmaWarpSpecializedILi4ELi2ELi32ELb0ELb0EEEJSH_NS5_IJNSW_ISE_SB_EES1L_EEESI_SJ_SI_SJ_NS1G_6fusion15FusionCallbacksIS1K_NS1N_17LinearCombinationISI_fSI_fLNS_15FloatRoundStyleE2EEESH_S1M_JEEENS4_5SM1004TMEM4LOAD26SM100_TMEM_LOAD_16dp32b32xES13_NS14_INS15_ILi2ELi4ELi3EEES18_NSW_INS5_IJS19_SE_EEENS5_IJSE_SB_EEEEEEENS4_39AutoVectorizingCopyWithAssumedAlignmentILi128EEENS4_14SM90_TMA_STOREES21_S23_S23_EEEvvEEEEvNT_6ParamsE)
        /*0044*/ 	.word	0x00000000
.L_30:


//--------------------- .nv.compat                --------------------------
	.section	.nv.compat,"",@"SHT_CUDA_COMPAT_INFO"
	.align	4
        /*0000*/ 	.byte	0x02, 0x09, 0x01, 0x00, 0x02, 0x02, 0x02, 0x00, 0x02, 0x05, 0x05, 0x00, 0x03, 0x07, 0x01, 0x01
        /*0010*/ 	.byte	0x02, 0x03, 0x01, 0x00, 0x02, 0x06, 0x01, 0x00, 0x04, 0x0b, 0x08, 0x00, 0x09, 0x00, 0x00, 0x00
        /*0020*/ 	.byte	0x00, 0x00, 0x00, 0x00


//--------------------- .nv.info._ZN7cutlass13device_kernelINS_4gemm6kernel13GemmUniversalIN4cute5tupleIJiiiiEEENS1_10collective13CollectiveMmaINS1_35MainloopSm100TmaUmmaWarpSpecializedILi4ELi2ELi4ENS5_IJNS4_1CILi1EEESB_SB_EEEEENS5_IJNSA_ILi64EEENSA_ILi256EEENSA_ILi128EEEEEENS_12float_e5m2_tENS5_IJlSB_lEEESI_SJ_NS4_8TiledMMAINS4_8MMA_AtomIJNS4_10MMA_TraitsINS4_19SM100_MMA_F8F6F4_SSEJSI_SI_fSE_SF_NS4_17integral_constantINS4_4UMMA5MajorELSQ_0EEESR_NSO_INSP_7ScaleInELSS_0EEEST_EEEEEENS4_6LayoutISC_NS5_IJNSA_ILi0EEESX_SX_EEEEENS5_IJNS4_10UnderscoreES10_S10_EEEEENS4_13SM90_TMA_LOADENS4_14ComposedLayoutINS4_7SwizzleILi3ELi4ELi3EEENS4_18smem_ptr_flag_bitsILi8EEENSW_INS5_IJNSA_ILi8EEESG_EEENS5_IJSG_SB_EEEEEEEvNS4_8identityES13_S1D_vS1E_EENS_8epilogue10collective18CollectiveEpilogueINS1G_23Sm100TmaWarpSpecializedILi4ELi2ELi32ELb0ELb0EEEJSH_NS5_IJNSW_ISE_SB_EES1L_EEESI_SJ_SI_SJ_NS1G_6fusion15FusionCallbacksIS1K_NS1N_17LinearCombinationISI_fSI_fLNS_15FloatRoundStyleE2EEESH_S1M_JEEENS4_5SM1004TMEM4LOAD26SM100_TMEM_LOAD_16dp32b32xES13_NS14_INS15_ILi2ELi4ELi3EEES18_NSW_INS5_IJS19_SE_EEENS5_IJSE_SB_EEEEEEENS4_39AutoVectorizingCopyWithAssumedAlignmentILi128EEENS4_14SM90_TMA_STOREES21_S23_S23_EEEvvEEEEvNT_6ParamsE --------------------------
	.section	.nv.info._ZN7cutlass13device_kernelINS_4gemm6kernel13GemmUniversalIN4cute5tupleIJiiiiEEENS1_10collective13CollectiveMmaINS1_35MainloopSm100TmaUmmaWarpSpecializedILi4ELi2ELi4ENS5_IJNS4_1CILi1EEESB_SB_EEEEENS5_IJNSA_ILi64EEENSA_ILi256EEENSA_ILi128EEEEEENS_12float_e5m2_tENS5_IJlSB_lEEESI_SJ_NS4_8TiledMMAINS4_8MMA_AtomIJNS4_10MMA_TraitsINS4_19SM100_MMA_F8F6F4_SSEJSI_SI_fSE_SF_NS4_17integral_constantINS4_4UMMA5MajorELSQ_0EEESR_NSO_INSP_7ScaleInELSS_0EEEST_EEEEEENS4_6LayoutISC_NS5_IJNSA_ILi0EEESX_SX_EEEEENS5_IJNS4_10UnderscoreES10_S10_EEEEENS4_13SM90_TMA_LOADENS4_14ComposedLayoutINS4_7SwizzleILi3ELi4ELi3EEENS4_18smem_ptr_flag_bitsILi8EEENSW_INS5_IJNSA_ILi8EEESG_EEENS5_IJSG_SB_EEEEEEEvNS4_8identityES13_S1D_vS1E_EENS_8epilogue10collective18CollectiveEpilogueINS1G_23Sm100TmaWarpSpecializedILi4ELi2ELi32ELb0ELb0EEEJSH_NS5_IJNSW_ISE_SB_EES1L_EEESI_SJ_SI_SJ_NS1G_6fusion15FusionCallbacksIS1K_NS1N_17LinearCombinationISI_fSI_fLNS_15FloatRoundStyleE2EEESH_S1M_JEEENS4_5SM1004TMEM4LOAD26SM100_TMEM_LOAD_16dp32b32xES13_NS14_INS15_ILi2ELi4ELi3EEES18_NSW_INS5_IJS19_SE_EEENS5_IJSE_SB_EEEEEEENS4_39AutoVectorizingCopyWithAssumedAlignmentILi128EEENS4_14SM90_TMA_STOREES21_S23_S23_EEEvvEEEEvNT_6ParamsE,"",@"SHT_CUDA_INFO"
	.sectionflags	@""
	.align	4


	//----- nvinfo : EIATTR_CUDA_API_VERSION
	.align		4
        /*0000*/ 	.byte	0x04, 0x37
        /*0002*/ 	.short	(.L_32 - .L_31)
.L_31:
        /*0004*/ 	.word	0x00000082


	//----- nvinfo : EIATTR_KPARAM_INFO
	.align		4
.L_32:
        /*0008*/ 	.byte	0x04, 0x17
        /*000a*/ 	.short	(.L_34 - .L_33)
.L_33:
        /*000c*/ 	.word	0x00000000
        /*0010*/ 	.short	0x0000
        /*0012*/ 	.short	0x0000
        /*0014*/ 	.byte	0x00, 0xf0, 0x01, 0x20


	//----- nvinfo : EIATTR_AT_ENTRY_FRAGMENTS
	.align		4
.L_34:
        /*0018*/ 	.byte	0x04, 0x4f
        /*001a*/ 	.short	(.L_36 - .L_35)


	//   ....[0]....
.L_35:
        /*001c*/ 	.word	0x00000006


	//----- nvinfo : EIATTR_RESERVED_SMEM_USED
	.align		4
.L_36:
        /*0020*/ 	.byte	0x01, 0x41
	.zero		2


	//----- nvinfo : EIATTR_SPARSE_MMA_MASK
	.align		4
        /*0024*/ 	.byte	0x03, 0x50
        /*0026*/ 	.short	0x0000


	//----- nvinfo : EIATTR_TCGEN05_1CTA_USED
	.align		4
        /*0028*/ 	.byte	0x01, 0x51
	.zero		2


	//----- nvinfo : EIATTR_MAXREG_COUNT
	.align		4
        /*002c*/ 	.byte	0x03, 0x1b
        /*002e*/ 	.short	0x00ff


	//----- nvinfo : EIATTR_NUM_BARRIERS
	.align		4
        /*0030*/ 	.byte	0x02, 0x4c
        /*0032*/ 	.byte	0x07
	.zero		1


	//----- nvinfo : EIATTR_EXTERNS
	.align		4
        /*0034*/ 	.byte	0x04, 0x0f
        /*0036*/ 	.short	(.L_38 - .L_37)


	//   ....[0]....
	.align		4
.L_37:
        /*0038*/ 	.word	index@(__assertfail)


	//----- nvinfo : EIATTR_MERCURY_ISA_VERSION
	.align		4
.L_38:
        /*003c*/ 	.byte	0x03, 0x5f
        /*003e*/ 	.short	0x0101


	//----- nvinfo : EIATTR_INT_WARP_WIDE_INSTR_OFFSETS
	.align		4
        /*0040*/ 	.byte	0x04, 0x31
        /*0042*/ 	.short	(.L_40 - .L_39)


	//   ....[0]....
.L_39:
        /*0044*/ 	.word	0x00001de0


	//   ....[1]....
        /*0048*/ 	.word	0x00003880


	//   ....[2]....
        /*004c*/ 	.word	0x000038b0


	//   ....[3]....
        /*0050*/ 	.word	0x00003900


	//   ....[4]....
        /*0054*/ 	.word	0x00004220


	//   ....[5]....
        /*0058*/ 	.word	0x00004280


	//   ....[6]....
        /*005c*/ 	.word	0x00004360


	//   ....[7]....
        /*0060*/ 	.word	0x000043d0


	//   ....[8]....
        /*0064*/ 	.word	0x000044e0


	//   ....[9]....
        /*0068*/ 	.word	0x00004570


	//   ....[10]....
        /*006c*/ 	.word	0x00004740


	//   ....[11]....
        /*0070*/ 	.word	0x000048a0


	//----- nvinfo : EIATTR_COOP_GROUP_MASK_REGIDS
	.align		4
.L_40:
        /*0074*/ 	.byte	0x04, 0x29
        /*0076*/ 	.short	(.L_42 - .L_41)


	//   ....[0]....
.L_41:
        /*0078*/ 	.word	0xffffffff


	//   ....[1]....
        /*007c*/ 	.word	0xffffffff


	//   ....[2]....
        /*0080*/ 	.word	0xffffffff


	//   ....[3]....
        /*0084*/ 	.word	0xffffffff


	//   ....[4]....
        /*0088*/ 	.word	0xffffffff


	//   ....[5]....
        /*008c*/ 	.word	0xffffffff


	//   ....[6]....
        /*0090*/ 	.word	0xffffffff


	//   ....[7]....
        /*0094*/ 	.word	0xffffffff


	//   ....[8]....
        /*0098*/ 	.word	0xffffffff


	//   ....[9]....
        /*009c*/ 	.word	0xffffffff


	//   ....[10]....
        /*00a0*/ 	.word	0xffffffff


	//   ....[11]....
        /*00a4*/ 	.word	0xffffffff


	//   ....[12]....
        /*00a8*/ 	.word	0xffffffff


	//----- nvinfo : EIATTR_COOP_GROUP_INSTR_OFFSETS
	.align		4
.L_42:
        /*00ac*/ 	.byte	0x04, 0x28
        /*00ae*/ 	.short	(.L_44 - .L_43)


	//   ....[0]....
.L_43:
        /*00b0*/ 	.word	0x00000090


	//   ....[1]....
        /*00b4*/ 	.word	0x000004d0


	//   ....[2]....
        /*00b8*/ 	.word	0x00000640


	//   ....[3]....
        /*00bc*/ 	.word	0x000007e0


	//   ....[4]....
        /*00c0*/ 	.word	0x000008e0


	//   ....[5]....
        /*00c4*/ 	.word	0x00000a50


	//   ....[6]....
        /*00c8*/ 	.word	0x00000bf0


	//   ....[7]....
        /*00cc*/ 	.word	0x00001cc0


	//   ....[8]....
        /*00d0*/ 	.word	0x00002aa0


	//   ....[9]....
        /*00d4*/ 	.word	0x00002cb0


	//   ....[10]....
        /*00d8*/ 	.word	0x00002ce0


	//   ....[11]....
        /*00dc*/ 	.word	0x00003770


	//   ....[12]....
        /*00e0*/ 	.word	0x000039a0


	//----- nvinfo : EIATTR_VRC_CTA_INIT_COUNT
	.align		4
.L_44:
        /*00e4*/ 	.byte	0x02, 0x4a
        /*00e6*/ 	.byte	0x80
	.zero		1


	//----- nvinfo : EIATTR_SYSCALL_OFFSETS
	.align		4
        /*00e8*/ 	.byte	0x04, 0x46
        /*00ea*/ 	.short	(.L_46 - .L_45)


	//   ....[0]....
.L_45:
        /*00ec*/ 	.word	0x00005320


	//   ....[1]....
        /*00f0*/ 	.word	0x00005460


	//   ....[2]....
        /*00f4*/ 	.word	0x00005c60


	//   ....[3]....
        /*00f8*/ 	.word	0x00006a00


	//   ....[4]....
        /*00fc*/ 	.word	0x00007760


	//   ....[5]....
        /*0100*/ 	.word	0x000084f0


	//----- nvinfo : EIATTR_MBARRIER_INSTR_OFFSETS
	.align		4
.L_46:
        /*0104*/ 	.byte	0x04, 0x39
        /*0106*/ 	.short	(.L_48 - .L_47)


	//   ....[0]....
.L_47:
        /*0108*/ 	.word	0x000005b0
        /*010c*/ 	.word	0x000000ff
        /*0110*/ 	.word	0x00000000
        /*0114*/ 	.short	0x0100
        /*0116*/ 	.byte	0x05
	.zero		1


	//   ....[1]....
        /*0118*/ 	.word	0x000005c0
        /*011c*/ 	.word	0x000000ff
        /*0120*/ 	.word	0x00000020
        /*0124*/ 	.short	0x0100
        /*0126*/ 	.byte	0x05
	.zero		1


	//   ....[2]....
        /*0128*/ 	.word	0x000005d0
        /*012c*/ 	.word	0x000000ff
        /*0130*/ 	.word	0x00000008
        /*0134*/ 	.short	0x0100
        /*0136*/ 	.byte	0x05
	.zero		1


	//   ....[3]....
        /*0138*/ 	.word	0x000005e0
        /*013c*/ 	.word	0x000000ff
        /*0140*/ 	.word	0x00000028
        /*0144*/ 	.short	0x0100
        /*0146*/ 	.byte	0x05
	.zero		1


	//   ....[4]....
        /*0148*/ 	.word	0x000005f0
        /*014c*/ 	.word	0x000000ff
        /*0150*/ 	.word	0x00000010
        /*0154*/ 	.short	0x0100
        /*0156*/ 	.byte	0x05
	.zero		1


	//   ....[5]....
        /*0158*/ 	.word	0x00000600
        /*015c*/ 	.word	0x000000ff
        /*0160*/ 	.word	0x00000030
        /*0164*/ 	.short	0x0100
        /*0166*/ 	.byte	0x05
	.zero		1


	//   ....[6]....
        /*0168*/ 	.word	0x00000610
        /*016c*/ 	.word	0x000000ff
        /*0170*/ 	.word	0x00000018
        /*0174*/ 	.short	0x0100
        /*0176*/ 	.byte	0x05
	.zero		1


	//   ....[7]....
        /*0178*/ 	.word	0x00000620
        /*017c*/ 	.word	0x000000ff
        /*0180*/ 	.word	0x00000038
        /*0184*/ 	.short	0x0100
        /*0186*/ 	.byte	0x05
	.zero		1


	//   ....[8]....
        /*0188*/ 	.word	0x00000750
        /*018c*/ 	.word	0x000000ff
        /*0190*/ 	.word	0x00000040
        /*0194*/ 	.short	0x0100
        /*0196*/ 	.byte	0x07
	.zero		1


	//   ....[9]....
        /*0198*/ 	.word	0x00000760
        /*019c*/ 	.word	0x000000ff
        /*01a0*/ 	.word	0x00000060
        /*01a4*/ 	.short	0x0100
        /*01a6*/ 	.byte	0x07
	.zero		1


	//   ....[10]....
        /*01a8*/ 	.word	0x00000770
        /*01ac*/ 	.word	0x000000ff
        /*01b0*/ 	.word	0x00000048
        /*01b4*/ 	.short	0x0100
        /*01b6*/ 	.byte	0x07
	.zero		1


	//   ....[11]....
        /*01b8*/ 	.word	0x00000780
        /*01bc*/ 	.word	0x000000ff
        /*01c0*/ 	.word	0x00000068
        /*01c4*/ 	.short	0x0100
        /*01c6*/ 	.byte	0x07
	.zero		1


	//   ....[12]....
        /*01c8*/ 	.word	0x00000790
        /*01cc*/ 	.word	0x000000ff
        /*01d0*/ 	.word	0x00000050
        /*01d4*/ 	.short	0x0100
        /*01d6*/ 	.byte	0x07
	.zero		1


	//   ....[13]....
        /*01d8*/ 	.word	0x000007a0
        /*01dc*/ 	.word	0x000000ff
        /*01e0*/ 	.word	0x00000070
        /*01e4*/ 	.short	0x0100
        /*01e6*/ 	.byte	0x07
	.zero		1


	//   ....[14]....
        /*01e8*/ 	.word	0x000007b0
        /*01ec*/ 	.word	0x000000ff
        /*01f0*/ 	.word	0x00000058
        /*01f4*/ 	.short	0x0100
        /*01f6*/ 	.byte	0x07
	.zero		1


	//   ....[15]....
        /*01f8*/ 	.word	0x000007c0
        /*01fc*/ 	.word	0x000000ff
        /*0200*/ 	.word	0x00000078
        /*0204*/ 	.short	0x0100
        /*0206*/ 	.byte	0x07
	.zero		1


	//   ....[16]....
        /*0208*/ 	.word	0x000008b0
        /*020c*/ 	.word	0x000000ff
        /*0210*/ 	.word	0x00000080
        /*0214*/ 	.short	0x0100
        /*0216*/ 	.byte	0x05
	.zero		1


	//   ....[17]....
        /*0218*/ 	.word	0x000008c0
        /*021c*/ 	.word	0x000000ff
        /*0220*/ 	.word	0x00000088
        /*0224*/ 	.short	0x0100
        /*0226*/ 	.byte	0x05
	.zero		1


	//   ....[18]....
        /*0228*/ 	.word	0x00000a00
        /*022c*/ 	.word	0x000000ff
        /*0230*/ 	.word	0x00000090
        /*0234*/ 	.short	0x0100
        /*0236*/ 	.byte	0x05
	.zero		1


	//   ....[19]....
        /*0238*/ 	.word	0x00000a10
        /*023c*/ 	.word	0x000000ff
        /*0240*/ 	.word	0x000000a0
        /*0244*/ 	.short	0x0100
        /*0246*/ 	.byte	0x05
	.zero		1


	//   ....[20]....
        /*0248*/ 	.word	0x00000a20
        /*024c*/ 	.word	0x000000ff
        /*0250*/ 	.word	0x00000098
        /*0254*/ 	.short	0x0100
        /*0256*/ 	.byte	0x05
	.zero		1


	//   ....[21]....
        /*0258*/ 	.word	0x00000a30
        /*025c*/ 	.word	0x000000ff
        /*0260*/ 	.word	0x000000a8
        /*0264*/ 	.short	0x0100
        /*0266*/ 	.byte	0x05
	.zero		1


	//   ....[22]....
        /*0268*/ 	.word	0x00000b60
        /*026c*/ 	.word	0x000000ff
        /*0270*/ 	.word	0x000000b0
        /*0274*/ 	.short	0x0100
        /*0276*/ 	.byte	0x07
	.zero		1


	//   ....[23]....
        /*0278*/ 	.word	0x00000b70
        /*027c*/ 	.word	0x000000ff
        /*0280*/ 	.word	0x000000d0
        /*0284*/ 	.short	0x0100
        /*0286*/ 	.byte	0x07
	.zero		1


	//   ....[24]....
        /*0288*/ 	.word	0x00000b80
        /*028c*/ 	.word	0x000000ff
        /*0290*/ 	.word	0x000000b8
        /*0294*/ 	.short	0x0100
        /*0296*/ 	.byte	0x07
	.zero		1


	//   ....[25]....
        /*0298*/ 	.word	0x00000b90
        /*029c*/ 	.word	0x000000ff
        /*02a0*/ 	.word	0x000000d8
        /*02a4*/ 	.short	0x0100
        /*02a6*/ 	.byte	0x07
	.zero		1


	//   ....[26]....
        /*02a8*/ 	.word	0x00000ba0
        /*02ac*/ 	.word	0x000000ff
        /*02b0*/ 	.word	0x000000c0
        /*02b4*/ 	.short	0x0100
        /*02b6*/ 	.byte	0x07
	.zero		1


	//   ....[27]....
        /*02b8*/ 	.word	0x00000bb0
        /*02bc*/ 	.word	0x000000ff
        /*02c0*/ 	.word	0x000000e0
        /*02c4*/ 	.short	0x0100
        /*02c6*/ 	.byte	0x07
	.zero		1


	//   ....[28]....
        /*02c8*/ 	.word	0x00000bc0
        /*02cc*/ 	.word	0x000000ff
        /*02d0*/ 	.word	0x000000c8
        /*02d4*/ 	.short	0x0100
        /*02d6*/ 	.byte	0x07
	.zero		1


	//   ....[29]....
        /*02d8*/ 	.word	0x00000bd0
        /*02dc*/ 	.word	0x000000ff
        /*02e0*/ 	.word	0x000000e8
        /*02e4*/ 	.short	0x0100
        /*02e6*/ 	.byte	0x07
	.zero		1


	//   ....[30]....
        /*02e8*/ 	.word	0x00000cc0
        /*02ec*/ 	.word	0x000000ff
        /*02f0*/ 	.word	0x000000f0
        /*02f4*/ 	.short	0x0100
        /*02f6*/ 	.byte	0x05
	.zero		1


	//   ....[31]....
        /*02f8*/ 	.word	0x00000cd0
        /*02fc*/ 	.word	0x000000ff
        /*0300*/ 	.word	0x00000100
        /*0304*/ 	.short	0x0100
        /*0306*/ 	.byte	0x05
	.zero		1


	//   ....[32]....
        /*0308*/ 	.word	0x00000ce0
        /*030c*/ 	.word	0x000000ff
        /*0310*/ 	.word	0x000000f8
        /*0314*/ 	.short	0x0100
        /*0316*/ 	.byte	0x05
	.zero		1


	//   ....[33]....
        /*0318*/ 	.word	0x00000cf0
        /*031c*/ 	.word	0x000000ff
        /*0320*/ 	.word	0x00000108
        /*0324*/ 	.short	0x0100
        /*0326*/ 	.byte	0x05
	.zero		1


	//   ....[34]....
        /*0328*/ 	.word	0x000015c0
        /*032c*/ 	.word	0x00000002
        /*0330*/ 	.word	0x00000100
        /*0334*/ 	.short	0x010a
        /*0336*/ 	.byte	0xff
	.zero		1


	//   ....[35]....
        /*0338*/ 	.word	0x000015f0
        /*033c*/ 	.word	0x00000002
        /*0340*/ 	.word	0x000000f0
        /*0344*/ 	.short	0x0101
        /*0346*/ 	.byte	0xff
	.zero		1


	//   ....[36]....
        /*0348*/ 	.word	0x000016c0
        /*034c*/ 	.word	0x000000ff
        /*0350*/ 	.word	0x00000020
        /*0354*/ 	.short	0x010a
        /*0356*/ 	.byte	0x08
	.zero		1


	//   ....[37]....
        /*0358*/ 	.word	0x00001760
        /*035c*/ 	.word	0x000000ff
        /*0360*/ 	.word	0x00000020
        /*0364*/ 	.short	0x010a
        /*0366*/ 	.byte	0x21
	.zero		1


	//   ....[38]....
        /*0368*/ 	.word	0x000018b0
        /*036c*/ 	.word	0x000000ff
        /*0370*/ 	.word	0x00000020
        /*0374*/ 	.short	0x010a
        /*0376*/ 	.byte	0x08
	.zero		1


	//   ....[39]....
        /*0378*/ 	.word	0x000019c0
        /*037c*/ 	.word	0x000000ff
        /*0380*/ 	.word	0x00000088
        /*0384*/ 	.short	0x0101
        /*0386*/ 	.byte	0x04
	.zero		1


	//   ....[40]....
        /*0388*/ 	.word	0x000019e0
        /*038c*/ 	.word	0x000000ff
        /*0390*/ 	.word	0x00000020
        /*0394*/ 	.short	0x010a
        /*0396*/ 	.byte	0x08
	.zero		1


	//   ....[41]....
        /*0398*/ 	.word	0x00001a60
        /*039c*/ 	.word	0x000000ff
        /*03a0*/ 	.word	0x00000020
        /*03a4*/ 	.short	0x010a
        /*03a6*/ 	.byte	0x11
	.zero		1


	//   ....[42]....
        /*03a8*/ 	.word	0x00001bb0
        /*03ac*/ 	.word	0x000000ff
        /*03b0*/ 	.word	0x00000020
        /*03b4*/ 	.short	0x010a
        /*03b6*/ 	.byte	0x08
	.zero		1


	//   ....[43]....
        /*03b8*/ 	.word	0x00001cf0
        /*03bc*/ 	.word	0x00000002
        /*03c0*/ 	.word	0x00000090
        /*03c4*/ 	.short	0x010a
        /*03c6*/ 	.byte	0xff
	.zero		1


	//   ....[44]....
        /*03c8*/ 	.word	0x00001db0
        /*03cc*/ 	.word	0x00000002
        /*03d0*/ 	.word	0x00000000
        /*03d4*/ 	.short	0x0101
        /*03d6*/ 	.byte	0xff
	.zero		1


	//   ....[45]....
        /*03d8*/ 	.word	0x00002310
        /*03dc*/ 	.word	0x000000ff
        /*03e0*/ 	.word	0x00000000
        /*03e4*/ 	.short	0x010a
        /*03e6*/ 	.byte	0x05
	.zero		1


	//   ....[46]....
        /*03e8*/ 	.word	0x000023a0
        /*03ec*/ 	.word	0x000000ff
        /*03f0*/ 	.word	0x00000000
        /*03f4*/ 	.short	0x010a
        /*03f6*/ 	.byte	0x05
	.zero		1


	//   ....[47]....
        /*03f8*/ 	.word	0x00002430
        /*03fc*/ 	.word	0x000000ff
        /*0400*/ 	.word	0x00000000
        /*0404*/ 	.short	0x010a
        /*0406*/ 	.byte	0x05
	.zero		1


	//   ....[48]....
        /*0408*/ 	.word	0x000024d0
        /*040c*/ 	.word	0x00000000
        /*0410*/ 	.word	0x00000000
        /*0414*/ 	.short	0x010a
        /*0416*/ 	.byte	0xff
	.zero		1


	//   ....[49]....
        /*0418*/ 	.word	0x000025f0
        /*041c*/ 	.word	0x00000000
        /*0420*/ 	.word	0x000000f0
        /*0424*/ 	.short	0x010a
        /*0426*/ 	.byte	0xff
	.zero		1


	//   ....[50]....
        /*0428*/ 	.word	0x00002660
        /*042c*/ 	.word	0x00000000
        /*0430*/ 	.word	0x00000000
        /*0434*/ 	.short	0x0101
        /*0436*/ 	.byte	0xff
	.zero		1


	//   ....[51]....
        /*0438*/ 	.word	0x00002680
        /*043c*/ 	.word	0x000000ff
        /*0440*/ 	.word	0x000000a0
        /*0444*/ 	.short	0x010a
        /*0446*/ 	.byte	0x05
	.zero		1


	//   ....[52]....
        /*0448*/ 	.word	0x000027a0
        /*044c*/ 	.word	0x00000000
        /*0450*/ 	.word	0x00000090
        /*0454*/ 	.short	0x010a
        /*0456*/ 	.byte	0xff
	.zero		1


	//   ....[53]....
        /*0458*/ 	.word	0x000028a0
        /*045c*/ 	.word	0x00000000
        /*0460*/ 	.word	0x00000000
        /*0464*/ 	.short	0x0101
        /*0466*/ 	.byte	0xff
	.zero		1


	//   ....[54]....
        /*0468*/ 	.word	0x00002930
        /*046c*/ 	.word	0x000000ff
        /*0470*/ 	.word	0x000000a0
        /*0474*/ 	.short	0x0106
        /*0476*/ 	.byte	0x05
	.zero		1


	//   ....[55]....
        /*0478*/ 	.word	0x00002950
        /*047c*/ 	.word	0x000000ff
        /*0480*/ 	.word	0x000000a0
        /*0484*/ 	.short	0x010a
        /*0486*/ 	.byte	0x05
	.zero		1


	//   ....[56]....
        /*0488*/ 	.word	0x000029e0
        /*048c*/ 	.word	0x000000ff
        /*0490*/ 	.word	0x000000a0
        /*0494*/ 	.short	0x0106
        /*0496*/ 	.byte	0x04
	.zero		1


	//   ....[57]....
        /*0498*/ 	.word	0x00002a20
        /*049c*/ 	.word	0x00000000
        /*04a0*/ 	.word	0x000000a0
        /*04a4*/ 	.short	0x010a
        /*04a6*/ 	.byte	0xff
	.zero		1


	//   ....[58]....
        /*04a8*/ 	.word	0x00002f60
        /*04ac*/ 	.word	0x00000000
        /*04b0*/ 	.word	0x00000090
        /*04b4*/ 	.short	0x010a
        /*04b6*/ 	.byte	0xff
	.zero		1


	//   ....[59]....
        /*04b8*/ 	.word	0x00003060
        /*04bc*/ 	.word	0x00000003
        /*04c0*/ 	.word	0x00000000
        /*04c4*/ 	.short	0x0101
        /*04c6*/ 	.byte	0xff
	.zero		1


	//   ....[60]....
        /*04c8*/ 	.word	0x00003070
        /*04cc*/ 	.word	0x000000ff
        /*04d0*/ 	.word	0x00000000
        /*04d4*/ 	.short	0x010a
        /*04d6*/ 	.byte	0x06
	.zero		1


	//   ....[61]....
        /*04d8*/ 	.word	0x000030f0
        /*04dc*/ 	.word	0x000000ff
        /*04e0*/ 	.word	0x000000d0
        /*04e4*/ 	.short	0x010a
        /*04e6*/ 	.byte	0x07
	.zero		1


	//   ....[62]....
        /*04e8*/ 	.word	0x000031d0
        /*04ec*/ 	.word	0x000000ff
        /*04f0*/ 	.word	0x00000000
        /*04f4*/ 	.short	0x010a
        /*04f6*/ 	.byte	0x06
	.zero		1


	//   ....[63]....
        /*04f8*/ 	.word	0x00003300
        /*04fc*/ 	.word	0x000000ff
        /*0500*/ 	.word	0x00000000
        /*0504*/ 	.short	0x010a
        /*0506*/ 	.byte	0x1a
	.zero		1


	//   ....[64]....
        /*0508*/ 	.word	0x000035a0
        /*050c*/ 	.word	0x000000ff
        /*0510*/ 	.word	0x00000000
        /*0514*/ 	.short	0x010a
        /*0516*/ 	.byte	0x06
	.zero		1


	//   ....[65]....
        /*0518*/ 	.word	0x00003630
        /*051c*/ 	.word	0x000000ff
        /*0520*/ 	.word	0x00000000
        /*0524*/ 	.short	0x010a
        /*0526*/ 	.byte	0x06
	.zero		1


	//   ....[66]....
        /*0528*/ 	.word	0x000036c0
        /*052c*/ 	.word	0x000000ff
        /*0530*/ 	.word	0x00000000
        /*0534*/ 	.short	0x010a
        /*0536*/ 	.byte	0x06
	.zero		1


	//   ....[67]....
        /*0538*/ 	.word	0x00003750
        /*053c*/ 	.word	0x000000ff
        /*0540*/ 	.word	0x00000000
        /*0544*/ 	.short	0x010a
        /*0546*/ 	.byte	0x07
	.zero		1


	//   ....[68]....
        /*0548*/ 	.word	0x00003bd0
        /*054c*/ 	.word	0x00000000
        /*0550*/ 	.word	0x00000090
        /*0554*/ 	.short	0x010a
        /*0556*/ 	.byte	0xff
	.zero		1


	//   ....[69]....
        /*0558*/ 	.word	0x00003c90
        /*055c*/ 	.word	0x00000000
        /*0560*/ 	.word	0x00000000
        /*0564*/ 	.short	0x0101
        /*0566*/ 	.byte	0xff
	.zero		1


	//   ....[70]....
        /*0568*/ 	.word	0x00003fb0
        /*056c*/ 	.word	0x000000ff
        /*0570*/ 	.word	0x00000088
        /*0574*/ 	.short	0x010a
        /*0576*/ 	.byte	0x07
	.zero		1


	//   ....[71]....
        /*0578*/ 	.word	0x000041a0
        /*057c*/ 	.word	0x000000ff
        /*0580*/ 	.word	0x00000060
        /*0584*/ 	.short	0x010a
        /*0586*/ 	.byte	0x07
	.zero		1


	//   ....[72]....
        /*0588*/ 	.word	0x00004310
        /*058c*/ 	.word	0x000000ff
        /*0590*/ 	.word	0x00000040
        /*0594*/ 	.short	0x010b
        /*0596*/ 	.byte	0x07
	.zero		1


	//   ....[73]....
        /*0598*/ 	.word	0x00004320
        /*059c*/ 	.word	0x000000ff
        /*05a0*/ 	.word	0x00000000
        /*05a4*/ 	.short	0x0101
        /*05a6*/ 	.byte	0x08
	.zero		1


	//   ....[74]....
        /*05a8*/ 	.word	0x00004330
        /*05ac*/ 	.word	0x000000ff
        /*05b0*/ 	.word	0x00000068
        /*05b4*/ 	.short	0x010a
        /*05b6*/ 	.byte	0x07
	.zero		1


	//   ....[75]....
        /*05b8*/ 	.word	0x00004480
        /*05bc*/ 	.word	0x000000ff
        /*05c0*/ 	.word	0x00000048
        /*05c4*/ 	.short	0x010b
        /*05c6*/ 	.byte	0x07
	.zero		1


	//   ....[76]....
        /*05c8*/ 	.word	0x00004490
        /*05cc*/ 	.word	0x000000ff
        /*05d0*/ 	.word	0x00000000
        /*05d4*/ 	.short	0x0101
        /*05d6*/ 	.byte	0x08
	.zero		1


	//   ....[77]....
        /*05d8*/ 	.word	0x000044a0
        /*05dc*/ 	.word	0x000000ff
        /*05e0*/ 	.word	0x00000070
        /*05e4*/ 	.short	0x010a
        /*05e6*/ 	.byte	0x07
	.zero		1


	//   ....[78]....
        /*05e8*/ 	.word	0x00004620
        /*05ec*/ 	.word	0x000000ff
        /*05f0*/ 	.word	0x00000050
        /*05f4*/ 	.short	0x010b
        /*05f6*/ 	.byte	0x07
	.zero		1


	//   ....[79]....
        /*05f8*/ 	.word	0x00004660
        /*05fc*/ 	.word	0x000000ff
        /*0600*/ 	.word	0x00000000
        /*0604*/ 	.short	0x0101
        /*0606*/ 	.byte	0x08
	.zero		1


	//   ....[80]....
        /*0608*/ 	.word	0x000046a0
        /*060c*/ 	.word	0x000000ff
        /*0610*/ 	.word	0x00000078
        /*0614*/ 	.short	0x010a
        /*0616*/ 	.byte	0x07
	.zero		1


	//   ....[81]....
        /*0618*/ 	.word	0x000048e0
        /*061c*/ 	.word	0x000000ff
        /*0620*/ 	.word	0x00000058
        /*0624*/ 	.short	0x010b
        /*0626*/ 	.byte	0x07
	.zero		1


	//   ....[82]....
        /*0628*/ 	.word	0x00004900
        /*062c*/ 	.word	0x000000ff
        /*0630*/ 	.word	0x00000000
        /*0634*/ 	.short	0x0101
        /*0636*/ 	.byte	0x0d
	.zero		1


	//   ....[83]....
        /*0638*/ 	.word	0x00004930
        /*063c*/ 	.word	0x000000ff
        /*0640*/ 	.word	0x00000060
        /*0644*/ 	.short	0x010a
        /*0646*/ 	.byte	0x07
	.zero		1


	//   ....[84]....
        /*0648*/ 	.word	0x00004950
        /*064c*/ 	.word	0x000000ff
        /*0650*/ 	.word	0x00000068
        /*0654*/ 	.short	0x010a
        /*0656*/ 	.byte	0x07
	.zero		1


	//   ....[85]....
        /*0658*/ 	.word	0x00004970
        /*065c*/ 	.word	0x000000ff
        /*0660*/ 	.word	0x00000070
        /*0664*/ 	.short	0x010a
        /*0666*/ 	.byte	0x07
	.zero		1


	//   ....[86]....
        /*0668*/ 	.word	0x000049b0
        /*066c*/ 	.word	0x00000000
        /*0670*/ 	.word	0x00000078
        /*0674*/ 	.short	0x010a
        /*0676*/ 	.byte	0xff
	.zero		1


	//   ....[87]....
        /*0678*/ 	.word	0x00004cf0
        /*067c*/ 	.word	0x00000000
        /*0680*/ 	.word	0x00000090
        /*0684*/ 	.short	0x010a
        /*0686*/ 	.byte	0xff
	.zero		1


	//   ....[88]....
        /*0688*/ 	.word	0x00004e00
        /*068c*/ 	.word	0x00000000
        /*0690*/ 	.word	0x00000000
        /*0694*/ 	.short	0x0101
        /*0696*/ 	.byte	0xff
	.zero		1


	//   ....[89]....
        /*0698*/ 	.word	0x00005820
        /*069c*/ 	.word	0x00000002
        /*06a0*/ 	.word	0x00000040
        /*06a4*/ 	.short	0x010a
        /*06a6*/ 	.byte	0xff
	.zero		1


	//   ....[90]....
        /*06a8*/ 	.word	0x00005860
        /*06ac*/ 	.word	0x00000071
        /*06b0*/ 	.word	0x000000b0
        /*06b4*/ 	.short	0x010a
        /*06b6*/ 	.byte	0xff
	.zero		1


	//   ....[91]....
        /*06b8*/ 	.word	0x000059a0
        /*06bc*/ 	.word	0x00000002
        /*06c0*/ 	.word	0x00000040
        /*06c4*/ 	.short	0x010a
        /*06c6*/ 	.byte	0xff
	.zero		1


	//   ....[92]....
        /*06c8*/ 	.word	0x00005ac0
        /*06cc*/ 	.word	0x00000000
        /*06d0*/ 	.word	0x00000000
        /*06d4*/ 	.short	0x0101
        /*06d6*/ 	.byte	0xff
	.zero		1


	//   ....[93]....
        /*06d8*/ 	.word	0x00005b40
        /*06dc*/ 	.word	0x00000071
        /*06e0*/ 	.word	0x000000b0
        /*06e4*/ 	.short	0x010a
        /*06e6*/ 	.byte	0xff
	.zero		1


	//   ....[94]....
        /*06e8*/ 	.word	0x00006690
        /*06ec*/ 	.word	0x00000000
        /*06f0*/ 	.word	0x00000040
        /*06f4*/ 	.short	0x010a
        /*06f6*/ 	.byte	0xff
	.zero		1


	//   ....[95]....
        /*06f8*/ 	.word	0x00006750
        /*06fc*/ 	.word	0x00000000
        /*0700*/ 	.word	0x00000040
        /*0704*/ 	.short	0x010a
        /*0706*/ 	.byte	0xff
	.zero		1


	//   ....[96]....
        /*0708*/ 	.word	0x00006880
        /*070c*/ 	.word	0x00000000
        /*0710*/ 	.word	0x00000000
        /*0714*/ 	.short	0x0101
        /*0716*/ 	.byte	0xff
	.zero		1


	//   ....[97]....
        /*0718*/ 	.word	0x000073f0
        /*071c*/ 	.word	0x00000000
        /*0720*/ 	.word	0x00000040
        /*0724*/ 	.short	0x010a
        /*0726*/ 	.byte	0xff
	.zero		1


	//   ....[98]....
        /*0728*/ 	.word	0x000074b0
        /*072c*/ 	.word	0x00000000
        /*0730*/ 	.word	0x00000040
        /*0734*/ 	.short	0x010a
        /*0736*/ 	.byte	0xff
	.zero		1


	//   ....[99]....
        /*0738*/ 	.word	0x000075e0
        /*073c*/ 	.word	0x00000000
        /*0740*/ 	.word	0x00000000
        /*0744*/ 	.short	0x0101
        /*0746*/ 	.byte	0xff
	.zero		1


	//   ....[100]....
        /*0748*/ 	.word	0x00008180
        /*074c*/ 	.word	0x00000000
        /*0750*/ 	.word	0x00000040
        /*0754*/ 	.short	0x010a
        /*0756*/ 	.byte	0xff
	.zero		1


	//   ....[101]....
        /*0758*/ 	.word	0x00008240
        /*075c*/ 	.word	0x00000000
        /*0760*/ 	.word	0x00000040
        /*0764*/ 	.short	0x010a
        /*0766*/ 	.byte	0xff
	.zero		1


	//   ....[102]....
        /*0768*/ 	.word	0x00008370
        /*076c*/ 	.word	0x00000000
        /*0770*/ 	.word	0x00000000
        /*0774*/ 	.short	0x0101
        /*0776*/ 	.byte	0xff
	.zero		1


	//   ....[103]....
        /*0778*/ 	.word	0x000087b0
        /*077c*/ 	.word	0x000000ff
        /*0780*/ 	.word	0x00000000
        /*0784*/ 	.short	0x0101
        /*0786*/ 	.byte	0x05
	.zero		1


	//   ....[104]....
        /*0788*/ 	.word	0x00008ff0
        /*078c*/ 	.word	0x00000002
        /*0790*/ 	.word	0x00000100
        /*0794*/ 	.short	0x010a
        /*0796*/ 	.byte	0xff
	.zero		1


	//   ....[105]....
        /*0798*/ 	.word	0x00009050
        /*079c*/ 	.word	0x00000002
        /*07a0*/ 	.word	0x00000020
        /*07a4*/ 	.short	0x010a
        /*07a6*/ 	.byte	0xff
	.zero		1


	//   ....[106]....
        /*07a8*/ 	.word	0x000090b0
        /*07ac*/ 	.word	0x00000002
        /*07b0*/ 	.word	0x00000020
        /*07b4*/ 	.short	0x010a
        /*07b6*/ 	.byte	0xff
	.zero		1


	//   ....[107]....
        /*07b8*/ 	.word	0x00009100
        /*07bc*/ 	.word	0x00000002
        /*07c0*/ 	.word	0x00000090
        /*07c4*/ 	.short	0x010a
        /*07c6*/ 	.byte	0xff
	.zero		1


	//   ....[108]....
        /*07c8*/ 	.word	0x00009160
        /*07cc*/ 	.word	0x00000000
        /*07d0*/ 	.word	0x00000000
        /*07d4*/ 	.short	0x010a
        /*07d6*/ 	.byte	0xff
	.zero		1


	//   ....[109]....
        /*07d8*/ 	.word	0x000091c0
        /*07dc*/ 	.word	0x00000000
        /*07e0*/ 	.word	0x00000000
        /*07e4*/ 	.short	0x010a
        /*07e6*/ 	.byte	0xff
	.zero		1


	//   ....[110]....
        /*07e8*/ 	.word	0x00009220
        /*07ec*/ 	.word	0x00000000
        /*07f0*/ 	.word	0x00000000
        /*07f4*/ 	.short	0x010a
        /*07f6*/ 	.byte	0xff
	.zero		1


	//   ....[111]....
        /*07f8*/ 	.word	0x00009270
        /*07fc*/ 	.word	0x00000000
        /*0800*/ 	.word	0x000000f0
        /*0804*/ 	.short	0x010a
        /*0806*/ 	.byte	0xff
	.zero		1


	//   ....[112]....
        /*0808*/ 	.word	0x000092d0
        /*080c*/ 	.word	0x00000000
        /*0810*/ 	.word	0x000000a0
        /*0814*/ 	.short	0x010a
        /*0816*/ 	.byte	0xff
	.zero		1


	//   ....[113]....
        /*0818*/ 	.word	0x00009320
        /*081c*/ 	.word	0x00000000
        /*0820*/ 	.word	0x00000090
        /*0824*/ 	.short	0x010a
        /*0826*/ 	.byte	0xff
	.zero		1


	//   ....[114]....
        /*0828*/ 	.word	0x00009380
        /*082c*/ 	.word	0x00000000
        /*0830*/ 	.word	0x000000a0
        /*0834*/ 	.short	0x010a
        /*0836*/ 	.byte	0xff
	.zero		1


	//   ....[115]....
        /*0838*/ 	.word	0x000093d0
        /*083c*/ 	.word	0x00000000
        /*0840*/ 	.word	0x00000090
        /*0844*/ 	.short	0x010a
        /*0846*/ 	.byte	0xff
	.zero		1


	//   ....[116]....
        /*0848*/ 	.word	0x00009430
        /*084c*/ 	.word	0x00000002
        /*0850*/ 	.word	0x000000d0
        /*0854*/ 	.short	0x010a
        /*0856*/ 	.byte	0xff
	.zero		1


	//   ....[117]....
        /*0858*/ 	.word	0x00009490
        /*085c*/ 	.word	0x00000000
        /*0860*/ 	.word	0x00000000
        /*0864*/ 	.short	0x010a
        /*0866*/ 	.byte	0xff
	.zero		1


	//   ....[118]....
        /*0868*/ 	.word	0x000094f0
        /*086c*/ 	.word	0x00000000
        /*0870*/ 	.word	0x00000000
        /*0874*/ 	.short	0x010a
        /*0876*/ 	.byte	0xff
	.zero		1


	//   ....[119]....
        /*0878*/ 	.word	0x00009550
        /*087c*/ 	.word	0x00000000
        /*0880*/ 	.word	0x00000000
        /*0884*/ 	.short	0x010a
        /*0886*/ 	.byte	0xff
	.zero		1


	//   ....[120]....
        /*0888*/ 	.word	0x000095b0
        /*088c*/ 	.word	0x00000000
        /*0890*/ 	.word	0x00000000
        /*0894*/ 	.short	0x010a
        /*0896*/ 	.byte	0xff
	.zero		1


	//   ....[121]....
        /*0898*/ 	.word	0x00009610
        /*089c*/ 	.word	0x00000000
        /*08a0*/ 	.word	0x00000000
        /*08a4*/ 	.short	0x010a
        /*08a6*/ 	.byte	0xff
	.zero		1


	//   ....[122]....
        /*08a8*/ 	.word	0x00009660
        /*08ac*/ 	.word	0x00000000
        /*08b0*/ 	.word	0x00000090
        /*08b4*/ 	.short	0x010a
        /*08b6*/ 	.byte	0xff
	.zero		1


	//   ....[123]....
        /*08b8*/ 	.word	0x000096c0
        /*08bc*/ 	.word	0x00000000
        /*08c0*/ 	.word	0x00000088
        /*08c4*/ 	.short	0x010a
        /*08c6*/ 	.byte	0xff
	.zero		1


	//   ....[124]....
        /*08c8*/ 	.word	0x00009720
        /*08cc*/ 	.word	0x00000000
        /*08d0*/ 	.word	0x00000060
        /*08d4*/ 	.short	0x010a
        /*08d6*/ 	.byte	0xff
	.zero		1


	//   ....[125]....
        /*08d8*/ 	.word	0x00009780
        /*08dc*/ 	.word	0x00000000
        /*08e0*/ 	.word	0x00000068
        /*08e4*/ 	.short	0x010a
        /*08e6*/ 	.byte	0xff
	.zero		1


	//   ....[126]....
        /*08e8*/ 	.word	0x000097e0
        /*08ec*/ 	.word	0x00000000
        /*08f0*/ 	.word	0x00000070
        /*08f4*/ 	.short	0x010a
        /*08f6*/ 	.byte	0xff
	.zero		1


	//   ....[127]....
        /*08f8*/ 	.word	0x00009840
        /*08fc*/ 	.word	0x00000000
        /*0900*/ 	.word	0x00000078
        /*0904*/ 	.short	0x010a
        /*0906*/ 	.byte	0xff
	.zero		1


	//   ....[128]....
        /*0908*/ 	.word	0x000098a0
        /*090c*/ 	.word	0x00000000
        /*0910*/ 	.word	0x00000060
        /*0914*/ 	.short	0x010a
        /*0916*/ 	.byte	0xff
	.zero		1


	//   ....[129]....
        /*0918*/ 	.word	0x00009900
        /*091c*/ 	.word	0x00000000
        /*0920*/ 	.word	0x00000068
        /*0924*/ 	.short	0x010a
        /*0926*/ 	.byte	0xff
	.zero		1


	//   ....[130]....
        /*0928*/ 	.word	0x00009960
        /*092c*/ 	.word	0x00000000
        /*0930*/ 	.word	0x00000070
        /*0934*/ 	.short	0x010a
        /*0936*/ 	.byte	0xff
	.zero		1


	//   ....[131]....
        /*0938*/ 	.word	0x000099b0
        /*093c*/ 	.word	0x00000000
        /*0940*/ 	.word	0x00000090
        /*0944*/ 	.short	0x010a
        /*0946*/ 	.byte	0xff
	.zero		1


	//   ....[132]....
        /*0948*/ 	.word	0x00009a00
        /*094c*/ 	.word	0x00000002
        /*0950*/ 	.word	0x00000040
        /*0954*/ 	.short	0x010a
        /*0956*/ 	.byte	0xff
	.zero		1


	//   ....[133]....
        /*0958*/ 	.word	0x00009a50
        /*095c*/ 	.word	0x00000071
        /*0960*/ 	.word	0x000000b0
        /*0964*/ 	.short	0x010a
        /*0966*/ 	.byte	0xff
	.zero		1


	//   ....[134]....
        /*0968*/ 	.word	0x00009aa0
        /*096c*/ 	.word	0x00000000
        /*0970*/ 	.word	0x00000040
        /*0974*/ 	.short	0x010a
        /*0976*/ 	.byte	0xff
	.zero		1


	//   ....[135]....
        /*0978*/ 	.word	0x00009af0
        /*097c*/ 	.word	0x00000000
        /*0980*/ 	.word	0x00000040
        /*0984*/ 	.short	0x010a
        /*0986*/ 	.byte	0xff
	.zero		1


	//   ....[136]....
        /*0988*/ 	.word	0x00009b40
        /*098c*/ 	.word	0x00000000
        /*0990*/ 	.word	0x00000040
        /*0994*/ 	.short	0x010a
        /*0996*/ 	.byte	0xff
	.zero		1


	//----- nvinfo : EIATTR_NUM_MBARRIERS
	.align		4
.L_48:
        /*0998*/ 	.byte	0x03, 0x38
        /*099a*/ 	.short	0x0022


	//----- nvinfo : EIATTR_EXIT_INSTR_OFFSETS
	.align		4
        /*099c*/ 	.byte	0x04, 0x1c
        /*099e*/ 	.short	(.L_50 - .L_49)


	//   ....[0]....
.L_49:
        /*09a0*/ 	.word	0x00002500


	//   ....[1]....
        /*09a4*/ 	.word	0x000029f0


	//   ....[2]....
        /*09a8*/ 	.word	0x00002a50


	//   ....[3]....
        /*09ac*/ 	.word	0x000039b0


	//   ....[4]....
        /*09b0*/ 	.word	0x000049e0


	//   ....[5]....
        /*09b4*/ 	.word	0x00004a20


	//   ....[6]....
        /*09b8*/ 	.word	0x00008fe0


	//----- nvinfo : EIATTR_MAX_THREADS
	.align		4
.L_50:
        /*09bc*/ 	.byte	0x04, 0x05
        /*09be*/ 	.short	(.L_52 - .L_51)
.L_51:
        /*09c0*/ 	.word	0x00000100
        /*09c4*/ 	.word	0x00000001
        /*09c8*/ 	.word	0x00000001


	//----- nvinfo : EIATTR_CRS_STACK_SIZE
	.align		4
.L_52:
        /*09cc*/ 	.byte	0x04, 0x1e
        /*09ce*/ 	.short	(.L_54 - .L_53)
.L_53:
        /*09d0*/ 	.word	0x00000000


	//----- nvinfo : EIATTR_CBANK_PARAM_SIZE
	.align		4
.L_54:
        /*09d4*/ 	.byte	0x03, 0x19
        /*09d6*/ 	.short	0x0800


	//----- nvinfo : EIATTR_PARAM_CBANK
	.align		4
        /*09d8*/ 	.byte	0x04, 0x0a
        /*09da*/ 	.short	(.L_56 - .L_55)
	.align		4
.L_55:
        /*09dc*/ 	.word	index@(.nv.constant0._ZN7cutlass13device_kernelINS_4gemm6kernel13GemmUniversalIN4cute5tupleIJiiiiEEENS1_10collective13CollectiveMmaINS1_35MainloopSm100TmaUmmaWarpSpecializedILi4ELi2ELi4ENS5_IJNS4_1CILi1EEESB_SB_EEEEENS5_IJNSA_ILi64EEENSA_ILi256EEENSA_ILi128EEEEEENS_12float_e5m2_tENS5_IJlSB_lEEESI_SJ_NS4_8TiledMMAINS4_8MMA_AtomIJNS4_10MMA_TraitsINS4_19SM100_MMA_F8F6F4_SSEJSI_SI_fSE_SF_NS4_17integral_constantINS4_4UMMA5MajorELSQ_0EEESR_NSO_INSP_7ScaleInELSS_0EEEST_EEEEEENS4_6LayoutISC_NS5_IJNSA_ILi0EEESX_SX_EEEEENS5_IJNS4_10UnderscoreES10_S10_EEEEENS4_13SM90_TMA_LOADENS4_14ComposedLayoutINS4_7SwizzleILi3ELi4ELi3EEENS4_18smem_ptr_flag_bitsILi8EEENSW_INS5_IJNSA_ILi8EEESG_EEENS5_IJSG_SB_EEEEEEEvNS4_8identityES13_S1D_vS1E_EENS_8epilogue10collective18CollectiveEpilogueINS1G_23Sm100TmaWarpSpecializedILi4ELi2ELi32ELb0ELb0EEEJSH_NS5_IJNSW_ISE_SB_EES1L_EEESI_SJ_SI_SJ_NS1G_6fusion15FusionCallbacksIS1K_NS1N_17LinearCombinationISI_fSI_fLNS_15FloatRoundStyleE2EEESH_S1M_JEEENS4_5SM1004TMEM4LOAD26SM100_TMEM_LOAD_16dp32b32xES13_NS14_INS15_ILi2ELi4ELi3EEES18_NSW_INS5_IJS19_SE_EEENS5_IJSE_SB_EEEEEEENS4_39AutoVectorizingCopyWithAssumedAlignmentILi128EEENS4_14SM90_TMA_STOREES21_S23_S23_EEEvvEEEEvNT_6ParamsE)
        /*09e0*/ 	.short	0x0380
        /*09e2*/ 	.short	0x0800


	//----- nvinfo : EIATTR_SW_WAR
	.align		4
.L_56:
        /*09e4*/ 	.byte	0x04, 0x36
        /*09e6*/ 	.short	(.L_58 - .L_57)
.L_57:
        /*09e8*/ 	.word	0x00000008
.L_58:


//--------------------- .nv.callgraph             --------------------------
	.section	.nv.callgraph,"",@"SHT_CUDA_CALLGRAPH"
	.align	4
	.sectionentsize	8
	.align		4
        /*0000*/ 	.word	0x00000000
	.align		4
        /*0004*/ 	.word	0xffffffff
	.align		4
        /*0008*/ 	.word	index@(_ZN7cutlass13device_kernelINS_4gemm6kernel13GemmUniversalIN4cute5tupleIJiiiiEEENS1_10collective13CollectiveMmaINS1_35MainloopSm100TmaUmmaWarpSpecializedILi4ELi2ELi4ENS5_IJNS4_1CILi1EEESB_SB_EEEEENS5_IJNSA_ILi64EEENSA_ILi256EEENSA_ILi128EEEEEENS_12float_e5m2_tENS5_IJlSB_lEEESI_SJ_NS4_8TiledMMAINS4_8MMA_AtomIJNS4_10MMA_TraitsINS4_19SM100_MMA_F8F6F4_SSEJSI_SI_fSE_SF_NS4_17integral_constantINS4_4UMMA5MajorELSQ_0EEESR_NSO_INSP_7ScaleInELSS_0EEEST_EEEEEENS4_6LayoutISC_NS5_IJNSA_ILi0EEESX_SX_EEEEENS5_IJNS4_10UnderscoreES10_S10_EEEEENS4_13SM90_TMA_LOADENS4_14ComposedLayoutINS4_7SwizzleILi3ELi4ELi3EEENS4_18smem_ptr_flag_bitsILi8EEENSW_INS5_IJNSA_ILi8EEESG_EEENS5_IJSG_SB_EEEEEEEvNS4_8identityES13_S1D_vS1E_EENS_8epilogue10collective18CollectiveEpilogueINS1G_23Sm100TmaWarpSpecializedILi4ELi2ELi32ELb0ELb0EEEJSH_NS5_IJNSW_ISE_SB_EES1L_EEESI_SJ_SI_SJ_NS1G_6fusion15FusionCallbacksIS1K_NS1N_17LinearCombinationISI_fSI_fLNS_15FloatRoundStyleE2EEESH_S1M_JEEENS4_5SM1004TMEM4LOAD26SM100_TMEM_LOAD_16dp32b32xES13_NS14_INS15_ILi2ELi4ELi3EEES18_NSW_INS5_IJS19_SE_EEENS5_IJSE_SB_EEEEEEENS4_39AutoVectorizingCopyWithAssumedAlignmentILi128EEENS4_14SM90_TMA_STOREES21_S23_S23_EEEvvEEEEvNT_6ParamsE)
	.align		4
        /*000c*/ 	.word	index@(__assertfail)
	.align		4
        /*0010*/ 	.word	0x00000000
	.align		4
        /*0014*/ 	.word	0xfffffffe
	.align		4
        /*0018*/ 	.word	0x00000000
	.align		4
        /*001c*/ 	.word	0xfffffffd
	.align		4
        /*0020*/ 	.word	0x00000000
	.align		4
        /*0024*/ 	.word	0xfffffffc


//--------------------- .nv.constant4             --------------------------
	.section	.nv.constant4,"a",@progbits
	.align	8
	.align		8
.nv.constant4:
        /*0000*/ 	.dword	__assertfail
	.align		8
        /*0008*/ 	.dword	__unnamed_1
	.align		8
        /*0010*/ 	.dword	__unnamed_2
	.align		8
        /*0018*/ 	.dword	__unnamed_3
	.align		8
        /*0020*/ 	.dword	_ZN39_INTERNAL_c7580135_4_k_cu_b33b2f33_94694cuda3std3__45__cpo5beginE
	.align		8
        /*0028*/ 	.dword	_ZN39_INTERNAL_c7580135_4_k_cu_b33b2f33_94694cuda3std3__45__cpo3endE
	.align		8
        /*0030*/ 	.dword	_ZN39_INTERNAL_c7580135_4_k_cu_b33b2f33_94694cuda3std3__45__cpo6cbeginE
	.align		8
        /*0038*/ 	.dword	_ZN39_INTERNAL_c7580135_4_k_cu_b33b2f33_94694cuda3std3__45__cpo4cendE
	.align		8
        /*0040*/ 	.dword	_ZN39_INTERNAL_c7580135_4_k_cu_b33b2f33_94694cuda3std3__441_GLOBAL__N__c7580135_4_k_cu_b33b2f33_94696ignoreE
	.align		8
        /*0048*/ 	.dword	_ZN39_INTERNAL_c7580135_4_k_cu_b33b2f33_94694cuda3std3__419piecewise_constructE
	.align		8
        /*0050*/ 	.dword	_ZN39_INTERNAL_c7580135_4_k_cu_b33b2f33_94694cuda3std3__48in_placeE
	.align		8
        /*0058*/ 	.dword	_ZN39_INTERNAL_c7580135_4_k_cu_b33b2f33_94694cuda3std6ranges3__45__cpo4swapE
	.align		8
        /*0060*/ 	.dword	_ZN39_INTERNAL_c7580135_4_k_cu_b33b2f33_94694cuda3std6ranges3__45__cpo9iter_moveE
	.align		8
        /*0068*/ 	.dword	_ZN39_INTERNAL_c7580135_4_k_cu_b33b2f33_94694cute7productE
	.align		8
        /*0070*/ 	.dword	_ZN39_INTERNAL_c7580135_4_k_cu_b33b2f33_94694cute1_E
	.align		8
        /*0078*/ 	.dword	$str$25
	.align		8
        /*0080*/ 	.dword	$str$26
	.align		8
        /*0088*/ 	.dword	$str$27
	.align		8
        /*0090*/ 	.dword	$str$28


//--------------------- .text._ZN7cutlass13device_kernelINS_4gemm6kernel13GemmUniversalIN4cute5tupleIJiiiiEEENS1_10collective13CollectiveMmaINS1_35MainloopSm100TmaUmmaWarpSpecializedILi4ELi2ELi4ENS5_IJNS4_1CILi1EEESB_SB_EEEEENS5_IJNSA_ILi64EEENSA_ILi256EEENSA_ILi128EEEEEENS_12float_e5m2_tENS5_IJlSB_lEEESI_SJ_NS4_8TiledMMAINS4_8MMA_AtomIJNS4_10MMA_TraitsINS4_19SM100_MMA_F8F6F4_SSEJSI_SI_fSE_SF_NS4_17integral_constantINS4_4UMMA5MajorELSQ_0EEESR_NSO_INSP_7ScaleInELSS_0EEEST_EEEEEENS4_6LayoutISC_NS5_IJNSA_ILi0EEESX_SX_EEEEENS5_IJNS4_10UnderscoreES10_S10_EEEEENS4_13SM90_TMA_LOADENS4_14ComposedLayoutINS4_7SwizzleILi3ELi4ELi3EEENS4_18smem_ptr_flag_bitsILi8EEENSW_INS5_IJNSA_ILi8EEESG_EEENS5_IJSG_SB_EEEEEEEvNS4_8identityES13_S1D_vS1E_EENS_8epilogue10collective18CollectiveEpilogueINS1G_23Sm100TmaWarpSpecializedILi4ELi2ELi32ELb0ELb0EEEJSH_NS5_IJNSW_ISE_SB_EES1L_EEESI_SJ_SI_SJ_NS1G_6fusion15FusionCallbacksIS1K_NS1N_17LinearCombinationISI_fSI_fLNS_15FloatRoundStyleE2EEESH_S1M_JEEENS4_5SM1004TMEM4LOAD26SM100_TMEM_LOAD_16dp32b32xES13_NS14_INS15_ILi2ELi4ELi3EEES18_NSW_INS5_IJS19_SE_EEENS5_IJSE_SB_EEEEEEENS4_39AutoVectorizingCopyWithAssumedAlignmentILi128EEENS4_14SM90_TMA_STOREES21_S23_S23_EEEvvEEEEvNT_6ParamsE --------------------------
	.section	.text._ZN7cutlass13device_kernelINS_4gemm6kernel13GemmUniversalIN4cute5tupleIJiiiiEEENS1_10collective13CollectiveMmaINS1_35MainloopSm100TmaUmmaWarpSpecializedILi4ELi2ELi4ENS5_IJNS4_1CILi1EEESB_SB_EEEEENS5_IJNSA_ILi64EEENSA_ILi256EEENSA_ILi128EEEEEENS_12float_e5m2_tENS5_IJlSB_lEEESI_SJ_NS4_8TiledMMAINS4_8MMA_AtomIJNS4_10MMA_TraitsINS4_19SM100_MMA_F8F6F4_SSEJSI_SI_fSE_SF_NS4_17integral_constantINS4_4UMMA5MajorELSQ_0EEESR_NSO_INSP_7ScaleInELSS_0EEEST_EEEEEENS4_6LayoutISC_NS5_IJNSA_ILi0EEESX_SX_EEEEENS5_IJNS4_10UnderscoreES10_S10_EEEEENS4_13SM90_TMA_LOADENS4_14ComposedLayoutINS4_7SwizzleILi3ELi4ELi3EEENS4_18smem_ptr_flag_bitsILi8EEENSW_INS5_IJNSA_ILi8EEESG_EEENS5_IJSG_SB_EEEEEEEvNS4_8identityES13_S1D_vS1E_EENS_8epilogue10collective18CollectiveEpilogueINS1G_23Sm100TmaWarpSpecializedILi4ELi2ELi32ELb0ELb0EEEJSH_NS5_IJNSW_ISE_SB_EES1L_EEESI_SJ_SI_SJ_NS1G_6fusion15FusionCallbacksIS1K_NS1N_17LinearCombinationISI_fSI_fLNS_15FloatRoundStyleE2EEESH_S1M_JEEENS4_5SM1004TMEM4LOAD26SM100_TMEM_LOAD_16dp32b32xES13_NS14_INS15_ILi2ELi4ELi3EEES18_NSW_INS5_IJS19_SE_EEENS5_IJSE_SB_EEEEEEENS4_39AutoVectorizingCopyWithAssumedAlignmentILi128EEENS4_14SM90_TMA_STOREES21_S23_S23_EEEvvEEEEvNT_6ParamsE,"ax",@progbits
	.align	128
.text._ZN7cutlass13device_kernelINS_4gemm6kernel13GemmUniversalIN4cute5tupleIJiiiiEEENS1_10collective13CollectiveMmaINS1_35MainloopSm100TmaUmmaWarpSpecializedILi4ELi2ELi4ENS5_IJNS4_1CILi1EEESB_SB_EEEEENS5_IJNSA_ILi64EEENSA_ILi256EEENSA_ILi128EEEEEENS_12float_e5m2_tENS5_IJlSB_lEEESI_SJ_NS4_8TiledMMAINS4_8MMA_AtomIJNS4_10MMA_TraitsINS4_19SM100_MMA_F8F6F4_SSEJSI_SI_fSE_SF_NS4_17integral_constantINS4_4UMMA5MajorELSQ_0EEESR_NSO_INSP_7ScaleInELSS_0EEEST_EEEEEENS4_6LayoutISC_NS5_IJNSA_ILi0EEESX_SX_EEEEENS5_IJNS4_10UnderscoreES10_S10_EEEEENS4_13SM90_TMA_LOADENS4_14ComposedLayoutINS4_7SwizzleILi3ELi4ELi3EEENS4_18smem_ptr_flag_bitsILi8EEENSW_INS5_IJNSA_ILi8EEESG_EEENS5_IJSG_SB_EEEEEEEvNS4_8identityES13_S1D_vS1E_EENS_8epilogue10collective18CollectiveEpilogueINS1G_23Sm100TmaWarpSpecializedILi4ELi2ELi32ELb0ELb0EEEJSH_NS5_IJNSW_ISE_SB_EES1L_EEESI_SJ_SI_SJ_NS1G_6fusion15FusionCallbacksIS1K_NS1N_17LinearCombinationISI_fSI_fLNS_15FloatRoundStyleE2EEESH_S1M_JEEENS4_5SM1004TMEM4LOAD26SM100_TMEM_LOAD_16dp32b32xES13_NS14_INS15_ILi2ELi4ELi3EEES18_NSW_INS5_IJS19_SE_EEENS5_IJSE_SB_EEEEEEENS4_39AutoVectorizingCopyWithAssumedAlignmentILi128EEENS4_14SM90_TMA_STOREES21_S23_S23_EEEvvEEEEvNT_6ParamsE:
        .type           _ZN7cutlass13device_kernelINS_4gemm6kernel13GemmUniversalIN4cute5tupleIJiiiiEEENS1_10collective13CollectiveMmaINS1_35MainloopSm100TmaUmmaWarpSpecializedILi4ELi2ELi4ENS5_IJNS4_1CILi1EEESB_SB_EEEEENS5_IJNSA_ILi64EEENSA_ILi256EEENSA_ILi128EEEEEENS_12float_e5m2_tENS5_IJlSB_lEEESI_SJ_NS4_8TiledMMAINS4_8MMA_AtomIJNS4_10MMA_TraitsINS4_19SM100_MMA_F8F6F4_SSEJSI_SI_fSE_SF_NS4_17integral_constantINS4_4UMMA5MajorELSQ_0EEESR_NSO_INSP_7ScaleInELSS_0EEEST_EEEEEENS4_6LayoutISC_NS5_IJNSA_ILi0EEESX_SX_EEEEENS5_IJNS4_10UnderscoreES10_S10_EEEEENS4_13SM90_TMA_LOADENS4_14ComposedLayoutINS4_7SwizzleILi3ELi4ELi3EEENS4_18smem_ptr_flag_bitsILi8EEENSW_INS5_IJNSA_ILi8EEESG_EEENS5_IJSG_SB_EEEEEEEvNS4_8identityES13_S1D_vS1E_EENS_8epilogue10collective18CollectiveEpilogueINS1G_23Sm100TmaWarpSpecializedILi4ELi2ELi32ELb0ELb0EEEJSH_NS5_IJNSW_ISE_SB_EES1L_EEESI_SJ_SI_SJ_NS1G_6fusion15FusionCallbacksIS1K_NS1N_17LinearCombinationISI_fSI_fLNS_15FloatRoundStyleE2EEESH_S1M_JEEENS4_5SM1004TMEM4LOAD26SM100_TMEM_LOAD_16dp32b32xES13_NS14_INS15_ILi2ELi4ELi3EEES18_NSW_INS5_IJS19_SE_EEENS5_IJSE_SB_EEEEEEENS4_39AutoVectorizingCopyWithAssumedAlignmentILi128EEENS4_14SM90_TMA_STOREES21_S23_S23_EEEvvEEEEvNT_6ParamsE,@function
        .size           _ZN7cutlass13device_kernelINS_4gemm6kernel13GemmUniversalIN4cute5tupleIJiiiiEEENS1_10collective13CollectiveMmaINS1_35MainloopSm100TmaUmmaWarpSpecializedILi4ELi2ELi4ENS5_IJNS4_1CILi1EEESB_SB_EEEEENS5_IJNSA_ILi64EEENSA_ILi256EEENSA_ILi128EEEEEENS_12float_e5m2_tENS5_IJlSB_lEEESI_SJ_NS4_8TiledMMAINS4_8MMA_AtomIJNS4_10MMA_TraitsINS4_19SM100_MMA_F8F6F4_SSEJSI_SI_fSE_SF_NS4_17integral_constantINS4_4UMMA5MajorELSQ_0EEESR_NSO_INSP_7ScaleInELSS_0EEEST_EEEEEENS4_6LayoutISC_NS5_IJNSA_ILi0EEESX_SX_EEEEENS5_IJNS4_10UnderscoreES10_S10_EEEEENS4_13SM90_TMA_LOADENS4_14ComposedLayoutINS4_7SwizzleILi3ELi4ELi3EEENS4_18smem_ptr_flag_bitsILi8EEENSW_INS5_IJNSA_ILi8EEESG_EEENS5_IJSG_SB_EEEEEEEvNS4_8identityES13_S1D_vS1E_EENS_8epilogue10collective18CollectiveEpilogueINS1G_23Sm100TmaWarpSpecializedILi4ELi2ELi32ELb0ELb0EEEJSH_NS5_IJNSW_ISE_SB_EES1L_EEESI_SJ_SI_SJ_NS1G_6fusion15FusionCallbacksIS1K_NS1N_17LinearCombinationISI_fSI_fLNS_15FloatRoundStyleE2EEESH_S1M_JEEENS4_5SM1004TMEM4LOAD26SM100_TMEM_LOAD_16dp32b32xES13_NS14_INS15_ILi2ELi4ELi3EEES18_NSW_INS5_IJS19_SE_EEENS5_IJSE_SB_EEEEEEENS4_39AutoVectorizingCopyWithAssumedAlignmentILi128EEENS4_14SM90_TMA_STOREES21_S23_S23_EEEvvEEEEvNT_6ParamsE,(.L_x_170 - _ZN7cutlass13device_kernelINS_4gemm6kernel13GemmUniversalIN4cute5tupleIJiiiiEEENS1_10collective13CollectiveMmaINS1_35MainloopSm100TmaUmmaWarpSpecializedILi4ELi2ELi4ENS5_IJNS4_1CILi1EEESB_SB_EEEEENS5_IJNSA_ILi64EEENSA_ILi256EEENSA_ILi128EEEEEENS_12float_e5m2_tENS5_IJlSB_lEEESI_SJ_NS4_8TiledMMAINS4_8MMA_AtomIJNS4_10MMA_TraitsINS4_19SM100_MMA_F8F6F4_SSEJSI_SI_fSE_SF_NS4_17integral_constantINS4_4UMMA5MajorELSQ_0EEESR_NSO_INSP_7ScaleInELSS_0EEEST_EEEEEENS4_6LayoutISC_NS5_IJNSA_ILi0EEESX_SX_EEEEENS5_IJNS4_10UnderscoreES10_S10_EEEEENS4_13SM90_TMA_LOADENS4_14ComposedLayoutINS4_7SwizzleILi3ELi4ELi3EEENS4_18smem_ptr_flag_bitsILi8EEENSW_INS5_IJNSA_ILi8EEESG_EEENS5_IJSG_SB_EEEEEEEvNS4_8identityES13_S1D_vS1E_EENS_8epilogue10collective18CollectiveEpilogueINS1G_23Sm100TmaWarpSpecializedILi4ELi2ELi32ELb0ELb0EEEJSH_NS5_IJNSW_ISE_SB_EES1L_EEESI_SJ_SI_SJ_NS1G_6fusion15FusionCallbacksIS1K_NS1N_17LinearCombinationISI_fSI_fLNS_15FloatRoundStyleE2EEESH_S1M_JEEENS4_5SM1004TMEM4LOAD26SM100_TMEM_LOAD_16dp32b32xES13_NS14_INS15_ILi2ELi4ELi3EEES18_NSW_INS5_IJS19_SE_EEENS5_IJSE_SB_EEEEEEENS4_39AutoVectorizingCopyWithAssumedAlignmentILi128EEENS4_14SM90_TMA_STOREES21_S23_S23_EEEvvEEEEvNT_6ParamsE)
        .other          _ZN7cutlass13device_kernelINS_4gemm6kernel13GemmUniversalIN4cute5tupleIJiiiiEEENS1_10collective13CollectiveMmaINS1_35MainloopSm100TmaUmmaWarpSpecializedILi4ELi2ELi4ENS5_IJNS4_1CILi1EEESB_SB_EEEEENS5_IJNSA_ILi64EEENSA_ILi256EEENSA_ILi128EEEEEENS_12float_e5m2_tENS5_IJlSB_lEEESI_SJ_NS4_8TiledMMAINS4_8MMA_AtomIJNS4_10MMA_TraitsINS4_19SM100_MMA_F8F6F4_SSEJSI_SI_fSE_SF_NS4_17integral_constantINS4_4UMMA5MajorELSQ_0EEESR_NSO_INSP_7ScaleInELSS_0EEEST_EEEEEENS4_6LayoutISC_NS5_IJNSA_ILi0EEESX_SX_EEEEENS5_IJNS4_10UnderscoreES10_S10_EEEEENS4_13SM90_TMA_LOADENS4_14ComposedLayoutINS4_7SwizzleILi3ELi4ELi3EEENS4_18smem_ptr_flag_bitsILi8EEENSW_INS5_IJNSA_ILi8EEESG_EEENS5_IJSG_SB_EEEEEEEvNS4_8identityES13_S1D_vS1E_EENS_8epilogue10collective18CollectiveEpilogueINS1G_23Sm100TmaWarpSpecializedILi4ELi2ELi32ELb0ELb0EEEJSH_NS5_IJNSW_ISE_SB_EES1L_EEESI_SJ_SI_SJ_NS1G_6fusion15FusionCallbacksIS1K_NS1N_17LinearCombinationISI_fSI_fLNS_15FloatRoundStyleE2EEESH_S1M_JEEENS4_5SM1004TMEM4LOAD26SM100_TMEM_LOAD_16dp32b32xES13_NS14_INS15_ILi2ELi4ELi3EEES18_NSW_INS5_IJS19_SE_EEENS5_IJSE_SB_EEEEEEENS4_39AutoVectorizingCopyWithAssumedAlignmentILi128EEENS4_14SM90_TMA_STOREES21_S23_S23_EEEvvEEEEvNT_6ParamsE,@"STO_CUDA_ENTRY STV_DEFAULT"
_ZN7cutlass13device_kernelINS_4gemm6kernel13GemmUniversalIN4cute5tupleIJiiiiEEENS1_10collective13CollectiveMmaINS1_35MainloopSm100TmaUmmaWarpSpecializedILi4ELi2ELi4ENS5_IJNS4_1CILi1EEESB_SB_EEEEENS5_IJNSA_ILi64EEENSA_ILi256EEENSA_ILi128EEEEEENS_12float_e5m2_tENS5_IJlSB_lEEESI_SJ_NS4_8TiledMMAINS4_8MMA_AtomIJNS4_10MMA_TraitsINS4_19SM100_MMA_F8F6F4_SSEJSI_SI_fSE_SF_NS4_17integral_constantINS4_4UMMA5MajorELSQ_0EEESR_NSO_INSP_7ScaleInELSS_0EEEST_EEEEEENS4_6LayoutISC_NS5_IJNSA_ILi0EEESX_SX_EEEEENS5_IJNS4_10UnderscoreES10_S10_EEEEENS4_13SM90_TMA_LOADENS4_14ComposedLayoutINS4_7SwizzleILi3ELi4ELi3EEENS4_18smem_ptr_flag_bitsILi8EEENSW_INS5_IJNSA_ILi8EEESG_EEENS5_IJSG_SB_EEEEEEEvNS4_8identityES13_S1D_vS1E_EENS_8epilogue10collective18CollectiveEpilogueINS1G_23Sm100TmaWarpSpecializedILi4ELi2ELi32ELb0ELb0EEEJSH_NS5_IJNSW_ISE_SB_EES1L_EEESI_SJ_SI_SJ_NS1G_6fusion15FusionCallbacksIS1K_NS1N_17LinearCombinationISI_fSI_fLNS_15FloatRoundStyleE2EEESH_S1M_JEEENS4_5SM1004TMEM4LOAD26SM100_TMEM_LOAD_16dp32b32xES13_NS14_INS15_ILi2ELi4ELi3EEES18_NSW_INS5_IJS19_SE_EEENS5_IJSE_SB_EEEEEEENS4_39AutoVectorizingCopyWithAssumedAlignmentILi128EEENS4_14SM90_TMA_STOREES21_S23_S23_EEEvvEEEEvNT_6ParamsE:
[----:B------:R-:W1:Y:S01]  /*0000*/  LDC R1, c[0x0][0x37c] ;  /* 0x0000df00ff017b82 */ /* 0x000e620000000800 */
[----:B------:R-:W2:Y:S01]  /*0010*/  S2R R108, SR_TID.X ;  /* 0x00000000006c7919 */ /* 0x000ea20000002100 */
[----:B------:R-:W3:Y:S01]  /*0020*/  LDCU.64 UR4, c[0x0][0x890] ;  /* 0x00011200ff0477ac */ /* 0x000ee20008000a00 */
[----:B------:R-:W-:Y:S02]  /*0030*/  PRMT R96, RZ, 0x7610, R96 ;  /* 0x00007610ff607816 */ /* 0x000fe40000000060 */
[----:B------:R-:W-:Y:S01]  /*0040*/  ELECT P5, URZ, PT ;  /* 0x0000000000ff782f */ /* 0x000fe200038a0000 */
[----:B------:R-:W4:Y:S01]  /*0050*/  LDCU.64 UR46, c[0x0][0x358] ;  /* 0x00006b00ff2e77ac */ /* 0x000f220008000a00 */
[----:B---3--:R-:W-:-:S04]  /*0060*/  UISETP.NE.U32.AND UP0, UPT, UR4, URZ, UPT ;  /* 0x000000ff0400728c */ /* 0x008fc8000bf05070 */
[----:B------:R-:W-:Y:S01]  /*0070*/  UISETP.NE.AND.EX UP0, UPT, UR5, URZ, UPT, UP0 ;  /* 0x000000ff0500728c */ /* 0x000fe2000bf05300 */
[----:B--2---:R-:W-:-:S05]  /*0080*/  SHF.R.U32.HI R101, RZ, 0x5, R108 ;  /* 0x00000005ff657819 */ /* 0x004fca000001166c */
[----:B------:R-:W2:Y:S02]  /*0090*/  SHFL.IDX PT, R0, R101, RZ, 0x1f ;  /* 0x00001fff65007589 */ /* 0x000ea400000e0000 */
[----:B--2---:R-:W-:Y:S01]  /*00a0*/  R2UR UR8, R0 ;  /* 0x00000000000872ca */ /* 0x004fe200000e0000 */
[----:B-1--4-:R-:W-:-:S14]  /*00b0*/  BRA.U UP0, `(.L_x_0) ;  /* 0x00000001002c7547 */ /* 0x012fdc000b800000 */
[----:B------:R-:W1:Y:S02]  /*00c0*/  LDCU.64 UR6, c[0x0][0x888] ;  /* 0x00011100ff0677ac */ /* 0x000e640008000a00 */
[----:B-1----:R-:W-:-:S04]  /*00d0*/  UISETP.NE.U32.AND UP0, UPT, UR6, URZ, UPT ;  /* 0x000000ff0600728c */ /* 0x002fc8000bf05070 */
[----:B------:R-:W-:-:S09]  /*00e0*/  UISETP.NE.AND.EX UP0, UPT, UR7, URZ, UPT, UP0 ;  /* 0x000000ff0700728c */ /* 0x000fd2000bf05300 */
[----:B------:R-:W-:Y:S05]  /*00f0*/  BRA.U !UP0, `(.L_x_1) ;  /* 0x0000000108107547 */ /* 0x000fea000b800000 */
[----:B------:R-:W1:Y:S02]  /*0100*/  LDC.64 R2, c[0x0][0x888] ;  /* 0x00022200ff027b82 */ /* 0x000e640000000a00 */
[----:B-1----:R1:W5:Y:S01]  /*0110*/  LDG.E R49, desc[UR46][R2.64] ;  /* 0x0000002e02317981 */ /* 0x002362000c1e1900 */
[----:B------:R-:W-:Y:S01]  /*0120*/  HFMA2 R96, -RZ, RZ, 0, 5.9604644775390625e-08 ;  /* 0x00000001ff607431 */ /* 0x000fe200000001ff */
[----:B------:R-:W-:Y:S05]  /*0130*/  BRA `(.L_x_0) ;  /* 0x00000000000c7947 */ /* 0x000fea0003800000 */
.L_x_1:
[----:B------:R-:W1:Y:S01]  /*0140*/  LDCU UR6, c[0x0][0x880] ;  /* 0x00011000ff0677ac */ /* 0x000e620008000800 */
[----:B------:R-:W-:Y:S01]  /*0150*/  HFMA2 R96, -RZ, RZ, 0, 5.9604644775390625e-08 ;  /* 0x00000001ff607431 */ /* 0x000fe200000001ff */
[----:B-1----:R-:W-:-:S07]  /*0160*/  MOV R49, UR6 ;  /* 0x0000000600317c02 */ /* 0x002fce0008000f00 */
.L_x_0:
[----:B------:R-:W2:Y:S02]  /*0170*/  LDCU.64 UR6, c[0x0][0x8b0] ;  /* 0x00011600ff0677ac */ /* 0x000ea40008000a00 */
[----:B--2---:R-:W-:-:S04]  /*0180*/  UISETP.NE.U32.AND UP0, UPT, UR6, URZ, UPT ;  /* 0x000000ff0600728c */ /* 0x004fc8000bf05070 */
[----:B------:R-:W-:-:S09]  /*0190*/  UISETP.NE.AND.EX UP0, UPT, UR7, URZ, UPT, UP0 ;  /* 0x000000ff0700728c */ /* 0x000fd2000bf05300 */
[----:B------:R-:W-:Y:S05]  /*01a0*/  BRA.U UP0, `(.L_x_2) ;  /* 0x0000000100247547 */ /* 0x000fea000b800000 */
[----:B------:R-:W2:Y:S02]  /*01b0*/  LDCU.64 UR6, c[0x0][0x8a8] ;  /* 0x00011500ff0677ac */ /* 0x000ea40008000a00 */
[----:B--2---:R-:W-:-:S04]  /*01c0*/  UISETP.NE.U32.AND UP0, UPT, UR6, URZ, UPT ;  /* 0x000000ff0600728c */ /* 0x004fc8000bf05070 */
[----:B------:R-:W-:-:S09]  /*01d0*/  UISETP.NE.AND.EX UP0, UPT, UR7, URZ, UPT, UP0 ;  /* 0x000000ff0700728c */ /* 0x000fd2000bf05300 */
[----:B------:R-:W-:Y:S05]  /*01e0*/  BRA.U !UP0, `(.L_x_3) ;  /* 0x00000001080c7547 */ /* 0x000fea000b800000 */
[----:B-1----:R-:W1:Y:S02]  /*01f0*/  LDC.64 R2, c[0x0][0x8a8] ;  /* 0x00022a00ff027b82 */ /* 0x002e640000000a00 */
[----:B-1----:R2:W5:Y:S01]  /*0200*/  LDG.E R47, desc[UR46][R2.64] ;  /* 0x0000002e022f7981 */ /* 0x002562000c1e1900 */
[----:B------:R-:W-:Y:S05]  /*0210*/  BRA `(.L_x_2) ;  /* 0x0000000000087947 */ /* 0x000fea0003800000 */
.L_x_3:
[----:B------:R-:W2:Y:S02]  /*0220*/  LDCU UR6, c[0x0][0x8a0] ;  /* 0x00011400ff0677ac */ /* 0x000ea40008000800 */
[----:B--2---:R-:W-:Y:S02]  /*0230*/  MOV R47, UR6 ;  /* 0x00000006002f7c02 */ /* 0x004fe40008000f00 */
.L_x_2:
[----:B------:R-:W-:Y:S01]  /*0240*/  IMAD.U32 R0, RZ, RZ, UR8 ;  /* 0x00000008ff007e24 */ /* 0x000fe2000f8e00ff */
[----:B------:R-:W-:Y:S04]  /*0250*/  BSSY.RECONVERGENT B0, `(.L_x_4) ;  /* 0x000000c000007945 */ /* 0x000fe80003800200 */
[C---:B------:R-:W-:Y:S02]  /*0260*/  ISETP.NE.OR P1, PT, R0.reuse, 0x1, !P5 ;  /* 0x000000010000780c */ /* 0x040fe40006f25670 */
[----:B------:R-:W-:-:S11]  /*0270*/  ISETP.NE.OR P0, PT, R0, 0x3, !P5 ;  /* 0x000000030000780c */ /* 0x000fd60006f05670 */
[----:B------:R-:W-:Y:S05]  /*0280*/  @P1 BRA `(.L_x_5) ;  /* 0x0000000000201947 */ /* 0x000fea0003800000 */
[----:B------:R-:W3:Y:S02]  /*0290*/  LDCU.64 UR6, c[0x0][0x348] ;  /* 0x00006900ff0677ac */ /* 0x000ee40008000a00 */
[----:B---3--:R-:W-:Y:S02]  /*02a0*/  UIADD3 UR10, UP1, UPT, UR6, 0x80, URZ ;  /* 0x00000080060a7890 */ /* 0x008fe4000ff3e0ff */
[----:B------:R-:W-:Y:S02]  /*02b0*/  UIADD3 UR6, UP0, UPT, UR6, 0x180, URZ ;  /* 0x0000018006067890 */ /* 0x000fe4000ff1e0ff */
[----:B------:R-:W-:Y:S02]  /*02c0*/  UIADD3.X UR11, UPT, UPT, URZ, UR7, URZ, UP1, !UPT ;  /* 0x00000007ff0b7290 */ /* 0x000fe40008ffe4ff */
[----:B------:R-:W-:-:S07]  /*02d0*/  UIADD3.X UR7, UPT, UPT, URZ, UR7, URZ, UP0, !UPT ;  /* 0x00000007ff077290 */ /* 0x000fce00087fe4ff */
[----:B------:R3:W-:Y:S02]  /*02e0*/  UTMACCTL.PF [UR10] ;  /* 0x000000000a0079b9 */ /* 0x0007e40008040000 */
[----:B------:R3:W-:Y:S02]  /*02f0*/  UTMACCTL.PF [UR6] ;  /* 0x00000000060079b9 */ /* 0x0007e40008040000 */
[----:B---3--:R-:W-:Y:S01]  /*0300*/  NOP ;  /* 0x0000000000007918 */ /* 0x008fe20000000000 */
.L_x_5:
[----:B------:R-:W-:Y:S05]  /*0310*/  BSYNC.RECONVERGENT B0 ;  /* 0x0000000000007941 */ /* 0x000fea0003800200 */
.L_x_4:
[----:B------:R-:W-:Y:S04]  /*0320*/  BSSY.RECONVERGENT B0, `(.L_x_6) ;  /* 0x000000a000007945 */ /* 0x000fe80003800200 */
        /* <DEDUP_REMOVED lines=9> */
.L_x_7:
[----:B------:R-:W-:Y:S05]  /*03c0*/  BSYNC.RECONVERGENT B0 ;  /* 0x0000000000007941 */ /* 0x000fea0003800200 */
.L_x_6:
[----:B------:R-:W3:Y:S01]  /*03d0*/  LDCU.64 UR6, c[0x0][0x888] ;  /* 0x00011100ff0677ac */ /* 0x000ee20008000a00 */
[----:B------:R-:W-:Y:S02]  /*03e0*/  UISETP.EQ.U32.AND UP1, UPT, UR4, URZ, UPT ;  /* 0x000000ff0400728c */ /* 0x000fe4000bf22070 */
[----:B------:R-:W-:Y:S02]  /*03f0*/  UPLOP3.LUT UP2, UPT, UPT, UPT, UPT, 0x80, 0x8 ;  /* 0x000000000008789c */ /* 0x000fe40003f4f070 */
[----:B---3--:R-:W-:-:S04]  /*0400*/  UISETP.NE.U32.AND UP0, UPT, UR6, URZ, UPT ;  /* 0x000000ff0600728c */ /* 0x008fc8000bf05070 */
[----:B------:R-:W-:-:S04]  /*0410*/  UISETP.NE.AND.EX UP0, UPT, UR7, URZ, UPT, UP0 ;  /* 0x000000ff0700728c */ /* 0x000fc8000bf05300 */
[----:B------:R-:W-:-:S04]  /*0420*/  UISETP.EQ.OR.EX UP3, UPT, UR5, URZ, !UP0, UP1 ;  /* 0x000000ff0500728c */ /* 0x000fc8000c762710 */
[----:B------:R-:W-:-:S05]  /*0430*/  UP2UR UR50, UPR, URZ, 0x8 ;  /* 0x00000008ff327883 */ /* 0x000fca0008000000 */
[----:B------:R-:W-:Y:S07]  /*0440*/  BRA.U !UP3, `(.L_x_8) ;  /* 0x000000010b207547 */ /* 0x000fee000b800000 */
[----:B------:R-:W-:Y:S01]  /*0450*/  UISETP.NE.U32.AND UP2, UPT, UR4, URZ, UPT ;  /* 0x000000ff0400728c */ /* 0x000fe2000bf45070 */
[----:B-----5:R-:W-:Y:S01]  /*0460*/  FSETP.NEU.AND P0, PT, R49, RZ, PT ;  /* 0x000000ff3100720b */ /* 0x020fe20003f0d000 */
[----:B------:R-:W-:Y:S02]  /*0470*/  USEL UR4, URZ, 0xffffffff, UP0 ;  /* 0xffffffffff047887 */ /* 0x000fe40008000000 */
[----:B------:R-:W-:-:S10]  /*0480*/  UISETP.NE.AND.EX UP2, UPT, UR5, URZ, UPT, UP2 ;  /* 0x000000ff0500728c */ /* 0x000fd4000bf45320 */
[----:B------:R-:W-:Y:S01]  /*0490*/  VOTEU.ANY UP1, P0 ;  /* 0x0000000000ff7886 */ /* 0x000fe20000020100 */
[----:B------:R-:W-:-:S04]  /*04a0*/  @!UP2 USEL UR4, URZ, 0xffffffff, UP1 ;  /* 0xffffffffff04a887 */ /* 0x000fc80008800000 */
[----:B------:R-:W-:-:S04]  /*04b0*/  ULOP3.LUT UR4, UR4, 0x1, URZ, 0xc0, !UPT ;  /* 0x0000000104047892 */ /* 0x000fc8000f8ec0ff */
[----:B------:R-:W-:-:S11]  /*04c0*/  UISETP.NE.U32.AND UP2, UPT, UR4, 0x1, UPT ;  /* 0x000000010400788c */ /* 0x000fd6000bf45070 */
.L_x_8:
[----:B-12---:R-:W1:Y:S01]  /*04d0*/  SHFL.IDX PT, R2, R101, RZ, 0x1f ;  /* 0x00001fff65027589 */ /* 0x006e6200000e0000 */
[----:B------:R-:W-:-:S04]  /*04e0*/  UISETP.NE.AND UP1, UPT, UR8, 0x2, UPT ;  /* 0x000000020800788c */ /* 0x000fc8000bf25270 */
[----:B------:R-:W-:Y:S01]  /*04f0*/  USEL UR6, URZ, 0x1, UP1 ;  /* 0x00000001ff067887 */ /* 0x000fe20008800000 */
[----:B-1----:R-:W-:-:S13]  /*0500*/  ISETP.NE.AND P0, PT, R2, RZ, PT ;  /* 0x000000ff0200720c */ /* 0x002fda0003f05270 */
[----:B------:R-:W-:Y:S05]  /*0510*/  @P0 BRA `(.L_x_9) ;  /* 0x0000000000480947 */ /* 0x000fea0003800000 */
[----:B------:R-:W1:Y:S01]  /*0520*/  S2UR UR5, SR_CgaCtaId ;  /* 0x00000000000579c3 */ /* 0x000e620000008800 */
[----:B------:R-:W-:Y:S01]  /*0530*/  UMOV UR7, 0x400 ;  /* 0x0000040000077882 */ /* 0x000fe20000000000 */
[----:B------:R-:W-:Y:S01]  /*0540*/  UMOV UR4, 0x1 ;  /* 0x0000000100047882 */ /* 0x000fe20000000000 */
[----:B------:R-:W-:Y:S01]  /*0550*/  ELECT P0, URZ, PT ;  /* 0x0000000000ff782f */ /* 0x000fe20003800000 */
[----:B------:R-:W-:-:S04]  /*0560*/  UIADD3 UR10, UPT, UPT, -UR4, 0x100000, URZ ;  /* 0x00100000040a7890 */ /* 0x000fc8000fffe1ff */
[----:B------:R-:W-:Y:S02]  /*0570*/  USHF.L.U32 UR11, UR10, 0xb, URZ ;  /* 0x0000000b0a0b7899 */ /* 0x000fe400080006ff */
[----:B------:R-:W-:Y:S02]  /*0580*/  USHF.L.U32 UR10, UR10, 0x1, URZ ;  /* 0x000000010a0a7899 */ /* 0x000fe400080006ff */
[----:B-1----:R-:W-:Y:S01]  /*0590*/  ULEA UR5, UR5, UR7, 0x18 ;  /* 0x0000000705057291 */ /* 0x002fe2000f8ec0ff */
[----:B------:R-:W1:Y:S11]  /*05a0*/  FENCE.VIEW.ASYNC.S ;  /* 0x00000000000073c6 */ /* 0x000e760000000000 */
[----:B-1----:R1:W2:Y:S01]  /*05b0*/  SYNCS.EXCH.64 URZ, [UR5], UR10 ;  /* 0x0000000a05ff75b2 */ /* 0x0022a20008000100 */
[----:B------:R1:W3:Y:S01]  /*05c0*/  SYNCS.EXCH.64 URZ, [UR5+0x20], UR10 ;  /* 0x0000200a05ff75b2 */ /* 0x0002e20008000100 */
[----:B------:R1:W4:Y:S01]  /*05d0*/  SYNCS.EXCH.64 URZ, [UR5+0x8], UR10 ;  /* 0x0000080a05ff75b2 */ /* 0x0003220008000100 */
[----:B------:R1:W1:Y:S01]  /*05e0*/  SYNCS.EXCH.64 URZ, [UR5+0x28], UR10 ;  /* 0x0000280a05ff75b2 */ /* 0x0002620008000100 */
[----:B------:R1:W1:Y:S01]  /*05f0*/  SYNCS.EXCH.64 URZ, [UR5+0x10], UR10 ;  /* 0x0000100a05ff75b2 */ /* 0x0002620008000100 */
[----:B------:R1:W1:Y:S01]  /*0600*/  SYNCS.EXCH.64 URZ, [UR5+0x30], UR10 ;  /* 0x0000300a05ff75b2 */ /* 0x0002620008000100 */
[----:B------:R1:W1:Y:S01]  /*0610*/  SYNCS.EXCH.64 URZ, [UR5+0x18], UR10 ;  /* 0x0000180a05ff75b2 */ /* 0x0002620008000100 */
[----:B------:R1:W1:Y:S01]  /*0620*/  SYNCS.EXCH.64 URZ, [UR5+0x38], UR10 ;  /* 0x0000380a05ff75b2 */ /* 0x0002620008000100 */
[----:B------:R-:W-:Y:S01]  /*0630*/  NOP ;  /* 0x0000000000007918 */ /* 0x000fe20000000000 */
.L_x_9:
[----:B------:R-:W2:Y:S01]  /*0640*/  SHFL.IDX PT, R2, R101, RZ, 0x1f ;  /* 0x00001fff65027589 */ /* 0x000ea200000e0000 */
[----:B------:R-:W-:Y:S01]  /*0650*/  NOP ;  /* 0x0000000000007918 */ /* 0x000fe20000000000 */
[----:B--2---:R-:W-:-:S13]  /*0660*/  ISETP.NE.AND P0, PT, R2, 0x1, PT ;  /* 0x000000010200780c */ /* 0x004fda0003f05270 */
[----:B------:R-:W-:Y:S05]  /*0670*/  @P0 BRA `(.L_x_10) ;  /* 0x0000000000580947 */ /* 0x000fea0003800000 */
[----:B------:R-:W2:Y:S01]  /*0680*/  S2UR UR7, SR_CgaCtaId ;  /* 0x00000000000779c3 */ /* 0x000ea20000008800 */
[----:B------:R-:W-:Y:S01]  /*0690*/  UMOV UR9, 0x400 ;  /* 0x0000040000097882 */ /* 0x000fe20000000000 */
[----:B-1----:R-:W-:Y:S01]  /*06a0*/  UMOV UR5, 0x20 ;  /* 0x0000002000057882 */ /* 0x002fe20000000000 */
[----:B------:R-:W-:Y:S01]  /*06b0*/  UMOV UR4, 0x80 ;  /* 0x0000008000047882 */ /* 0x000fe20000000000 */
[----:B------:R-:W-:-:S04]  /*06c0*/  UIADD3 UR10, UPT, UPT, -UR5, 0x100000, URZ ;  /* 0x00100000050a7890 */ /* 0x000fc8000fffe1ff */
[----:B------:R-:W-:Y:S02]  /*06d0*/  USHF.L.U32 UR11, UR10, 0xb, URZ ;  /* 0x0000000b0a0b7899 */ /* 0x000fe400080006ff */
[----:B------:R-:W-:Y:S02]  /*06e0*/  USHF.L.U32 UR10, UR10, 0x1, URZ ;  /* 0x000000010a0a7899 */ /* 0x000fe400080006ff */
[----:B------:R-:W-:-:S04]  /*06f0*/  UIADD3 UR4, UPT, UPT, -UR4, 0x100000, URZ ;  /* 0x0010000004047890 */ /* 0x000fc8000fffe1ff */
[----:B------:R-:W-:Y:S02]  /*0700*/  USHF.L.U32 UR5, UR4, 0xb, URZ ;  /* 0x0000000b04057899 */ /* 0x000fe400080006ff */
[----:B------:R-:W-:Y:S01]  /*0710*/  USHF.L.U32 UR4, UR4, 0x1, URZ ;  /* 0x0000000104047899 */ /* 0x000fe200080006ff */
[----:B------:R-:W-:Y:S01]  /*0720*/  ELECT P0, URZ, PT ;  /* 0x0000000000ff782f */ /* 0x000fe20003800000 */
[----:B--2---:R-:W-:Y:S01]  /*0730*/  ULEA UR7, UR7, UR9, 0x18 ;  /* 0x0000000907077291 */ /* 0x004fe2000f8ec0ff */
[----:B------:R-:W1:Y:S11]  /*0740*/  FENCE.VIEW.ASYNC.S ;  /* 0x00000000000073c6 */ /* 0x000e760000000000 */
[----:B-1----:R2:W1:Y:S01]  /*0750*/  SYNCS.EXCH.64 URZ, [UR7+0x40], UR10 ;  /* 0x0000400a07ff75b2 */ /* 0x0024620008000100 */
[----:B------:R2:W1:Y:S01]  /*0760*/  SYNCS.EXCH.64 URZ, [UR7+0x60], UR4 ;  /* 0x0000600407ff75b2 */ /* 0x0004620008000100 */
[----:B------:R2:W1:Y:S01]  /*0770*/  SYNCS.EXCH.64 URZ, [UR7+0x48], UR10 ;  /* 0x0000480a07ff75b2 */ /* 0x0004620008000100 */
[----:B------:R2:W1:Y:S01]  /*0780*/  SYNCS.EXCH.64 URZ, [UR7+0x68], UR4 ;  /* 0x0000680407ff75b2 */ /* 0x0004620008000100 */
[----:B------:R2:W1:Y:S01]  /*0790*/  SYNCS.EXCH.64 URZ, [UR7+0x50], UR10 ;  /* 0x0000500a07ff75b2 */ /* 0x0004620008000100 */
[----:B------:R2:W1:Y:S01]  /*07a0*/  SYNCS.EXCH.64 URZ, [UR7+0x70], UR4 ;  /* 0x0000700407ff75b2 */ /* 0x0004620008000100 */
[----:B------:R2:W1:Y:S01]  /*07b0*/  SYNCS.EXCH.64 URZ, [UR7+0x58], UR10 ;  /* 0x0000580a07ff75b2 */ /* 0x0004620008000100 */
[----:B------:R2:W1:Y:S02]  /*07c0*/  SYNCS.EXCH.64 URZ, [UR7+0x78], UR4 ;  /* 0x0000780407ff75b2 */ /* 0x0004640008000100 */
[----:B--2---:R-:W-:Y:S01]  /*07d0*/  NOP ;  /* 0x0000000000007918 */ /* 0x004fe20000000000 */
.L_x_10:
[----:B------:R-:W2:Y:S01]  /*07e0*/  SHFL.IDX PT, R2, R101, RZ, 0x1f ;  /* 0x00001fff65027589 */ /* 0x000ea200000e0000 */
[----:B------:R-:W-:Y:S01]  /*07f0*/  NOP ;  /* 0x0000000000007918 */ /* 0x000fe20000000000 */
[----:B--2---:R-:W-:-:S13]  /*0800*/  ISETP.NE.AND P0, PT, R2, 0x3, PT ;  /* 0x000000030200780c */ /* 0x004fda0003f05270 */
[----:B------:R-:W-:Y:S05]  /*0810*/  @P0 BRA `(.L_x_11) ;  /* 0x0000000000300947 */ /* 0x000fea0003800000 */
[----:B-1----:R-:W1:Y:S01]  /*0820*/  S2UR UR5, SR_CgaCtaId ;  /* 0x00000000000579c3 */ /* 0x002e620000008800 */
        /* <DEDUP_REMOVED lines=8> */
[----:B-1----:R2:W1:Y:S01]  /*08b0*/  SYNCS.EXCH.64 URZ, [UR5+0x80], UR10 ;  /* 0x0000800a05ff75b2 */ /* 0x0024620008000100 */
[----:B------:R2:W1:Y:S02]  /*08c0*/  SYNCS.EXCH.64 URZ, [UR5+0x88], UR10 ;  /* 0x0000880a05ff75b2 */ /* 0x0004640008000100 */
[----:B--2---:R-:W-:Y:S01]  /*08d0*/  NOP ;  /* 0x0000000000007918 */ /* 0x004fe20000000000 */
.L_x_11:
[----:B------:R-:W2:Y:S01]  /*08e0*/  SHFL.IDX PT, R2, R101, RZ, 0x1f ;  /* 0x00001fff65027589 */ /* 0x000ea200000e0000 */
[----:B------:R-:W-:Y:S01]  /*08f0*/  NOP ;  /* 0x0000000000007918 */ /* 0x000fe20000000000 */
[----:B--2---:R-:W-:-:S13]  /*0900*/  ISETP.NE.AND P0, PT, R2, 0x4, PT ;  /* 0x000000040200780c */ /* 0x004fda0003f05270 */
[----:B------:R-:W-:Y:S05]  /*0910*/  @P0 BRA `(.L_x_12) ;  /* 0x00000000004c0947 */ /* 0x000fea0003800000 */
[----:B-1----:R-:W1:Y:S01]  /*0920*/  S2UR UR5, SR_CgaCtaId ;  /* 0x00000000000579c3 */ /* 0x002e620000008800 */
[----:B------:R-:W-:Y:S01]  /*0930*/  UMOV UR9, 0x100 ;  /* 0x0000010000097882 */ /* 0x000fe20000000000 */
[----:B------:R-:W-:Y:S01]  /*0940*/  UMOV UR7, 0x400 ;  /* 0x0000040000077882 */ /* 0x000fe20000000000 */
[----:B------:R-:W-:Y:S01]  /*0950*/  USEL UR9, UR9, 0xe0, UP2 ;  /* 0x000000e009097887 */ /* 0x000fe20009000000 */
[----:B------:R-:W-:Y:S01]  /*0960*/  UMOV UR4, 0x1 ;  /* 0x0000000100047882 */ /* 0x000fe20000000000 */
[----:B------:R-:W-:Y:S01]  /*0970*/  ELECT P0, URZ, PT ;  /* 0x0000000000ff782f */ /* 0x000fe20003800000 */
[----:B------:R-:W-:-:S04]  /*0980*/  UIADD3 UR10, UPT, UPT, -UR4, 0x100000, URZ ;  /* 0x00100000040a7890 */ /* 0x000fc8000fffe1ff */
[----:B------:R-:W-:Y:S02]  /*0990*/  USHF.L.U32 UR11, UR10, 0xb, URZ ;  /* 0x0000000b0a0b7899 */ /* 0x000fe400080006ff */
[----:B------:R-:W-:Y:S02]  /*09a0*/  USHF.L.U32 UR10, UR10, 0x1, URZ ;  /* 0x000000010a0a7899 */ /* 0x000fe400080006ff */
[----:B------:R-:W-:-:S04]  /*09b0*/  UIADD3 UR12, UPT, UPT, -UR9, 0x100000, URZ ;  /* 0x00100000090c7890 */ /* 0x000fc8000fffe1ff */
[----:B------:R-:W-:Y:S02]  /*09c0*/  USHF.L.U32 UR13, UR12, 0xb, URZ ;  /* 0x0000000b0c0d7899 */ /* 0x000fe400080006ff */
[----:B------:R-:W-:Y:S02]  /*09d0*/  USHF.L.U32 UR12, UR12, 0x1, URZ ;  /* 0x000000010c0c7899 */ /* 0x000fe400080006ff */
[----:B-1----:R-:W-:Y:S01]  /*09e0*/  ULEA UR5, UR5, UR7, 0x18 ;  /* 0x0000000705057291 */ /* 0x002fe2000f8ec0ff */
[----:B------:R-:W1:Y:S11]  /*09f0*/  FENCE.VIEW.ASYNC.S ;  /* 0x00000000000073c6 */ /* 0x000e760000000000 */
[----:B-1----:R2:W1:Y:S01]  /*0a00*/  SYNCS.EXCH.64 URZ, [UR5+0x90], UR10 ;  /* 0x0000900a05ff75b2 */ /* 0x0024620008000100 */
[----:B------:R2:W1:Y:S01]  /*0a10*/  SYNCS.EXCH.64 URZ, [UR5+0xa0], UR12 ;  /* 0x0000a00c05ff75b2 */ /* 0x0004620008000100 */
[----:B------:R2:W1:Y:S01]  /*0a20*/  SYNCS.EXCH.64 URZ, [UR5+0x98], UR10 ;  /* 0x0000980a05ff75b2 */ /* 0x0004620008000100 */
[----:B------:R2:W1:Y:S02]  /*0a30*/  SYNCS.EXCH.64 URZ, [UR5+0xa8], UR12 ;  /* 0x0000a80c05ff75b2 */ /* 0x0004640008000100 */
[----:B--2---:R-:W-:Y:S01]  /*0a40*/  NOP ;  /* 0x0000000000007918 */ /* 0x004fe20000000000 */
.L_x_12:
        /* <DEDUP_REMOVED lines=26> */
.L_x_13:
        /* <DEDUP_REMOVED lines=18> */
.L_x_14:
[----:B-1----:R-:W1:Y:S01]  /*0d10*/  S2UR UR5, SR_CTAID.X ;  /* 0x00000000000579c3 */ /* 0x002e620000002500 */
[----:B------:R-:W-:-:S05]  /*0d20*/  CS2R.32 R95, SR_CgaSize ;  /* 0x00000000005f7805 */ /* 0x000fca0000008a00 */
[----:B------:R-:W-:-:S05]  /*0d30*/  IMAD R95, R95, -0xa0, RZ ;  /* 0xffffff605f5f7824 */ /* 0x000fca00078e02ff */
[----:B------:R-:W-:-:S14]  /*0d40*/  R2UR UR9, R95 ;  /* 0x000000005f0972ca */ /* 0x000fdc00000e0000 */
[----:B------:R-:W2:Y:S01]  /*0d50*/  LDCU UR9, c[0x0][UR9+0x2b0] ;  /* 0x00005600090977ac */ /* 0x000ea20008000800 */
[----:B------:R-:W-:Y:S01]  /*0d60*/  NOP ;  /* 0x0000000000007918 */ /* 0x000fe20000000000 */
[----:B------:R-:W-:-:S05]  /*0d70*/  CS2R.32 R95, SR_CgaSize ;  /* 0x00000000005f7805 */ /* 0x000fca0000008a00 */
[----:B------:R-:W-:-:S05]  /*0d80*/  IMAD R95, R95, -0xa0, RZ ;  /* 0xffffff605f5f7824 */ /* 0x000fca00078e02ff */
[----:B------:R-:W-:-:S14]  /*0d90*/  R2UR UR7, R95 ;  /* 0x000000005f0772ca */ /* 0x000fdc00000e0000 */
[----:B------:R-:W3:Y:S01]  /*0da0*/  LDCU UR7, c[0x0][UR7+0x2b4] ;  /* 0x00005680070777ac */ /* 0x000ee20008000800 */
[----:B------:R-:W4:Y:S08]  /*0db0*/  S2UR UR4, SR_CTAID.Y ;  /* 0x00000000000479c3 */ /* 0x000f300000002600 */
[----:B------:R-:W3:Y:S01]  /*0dc0*/  LDC R10, c[0x0][0xb24] ;  /* 0x0002c900ff0a7b82 */ /* 0x000ee20000000800 */
[----:B-1----:R-:W-:-:S02]  /*0dd0*/  I2FP.F32.U32 R95, UR5 ;  /* 0x00000005005f7c45 */ /* 0x002fc40008201000 */
[----:B------:R-:W-:-:S05]  /*0de0*/  CS2R.32 R3, SR_CgaSize ;  /* 0x0000000000037805 */ /* 0x000fca0000008a00 */
[----:B------:R-:W-:-:S06]  /*0df0*/  IMAD R3, R3, -0xa0, RZ ;  /* 0xffffff6003037824 */ /* 0x000fcc00078e02ff */
[----:B------:R-:W1:Y:S01]  /*0e00*/  LDC R3, c[0x0][R3+0x2a0] ;  /* 0x0000a80003037b82 */ /* 0x000e620000000800 */
[----:B------:R-:W-:Y:S01]  /*0e10*/  MOV R15, UR5 ;  /* 0x00000005000f7c02 */ /* 0x000fe20008000f00 */
[----:B--2---:R-:W-:Y:S01]  /*0e20*/  FMUL R95, R95, UR9 ;  /* 0x000000095f5f7c20 */ /* 0x004fe20008400000 */
[----:B----4-:R-:W-:Y:S02]  /*0e30*/  I2FP.F32.U32 R94, UR4 ;  /* 0x00000004005e7c45 */ /* 0x010fe40008201000 */
[----:B------:R-:W-:-:S05]  /*0e40*/  CS2R.32 R2, SR_CgaSize ;  /* 0x0000000000027805 */ /* 0x000fca0000008a00 */
[----:B------:R-:W-:-:S06]  /*0e50*/  IMAD R2, R2, -0xa0, RZ ;  /* 0xffffff6002027824 */ /* 0x000fcc00078e02ff */
[----:B------:R-:W2:Y:S01]  /*0e60*/  LDC R2, c[0x0][R2+0x2a4] ;  /* 0x0000a90002027b82 */ /* 0x000ea20000000800 */
[----:B------:R-:W-:Y:S01]  /*0e70*/  MOV R14, UR4 ;  /* 0x00000004000e7c02 */ /* 0x000fe20008000f00 */
[----:B------:R-:W4:Y:S01]  /*0e80*/  F2I.U32.TRUNC.NTZ R95, R95 ;  /* 0x0000005f005f7305 */ /* 0x000f22000020f000 */
[----:B---3--:R-:W-:-:S05]  /*0e90*/  FMUL R94, R94, UR7 ;  /* 0x000000075e5e7c20 */ /* 0x008fca0008400000 */
[----:B------:R-:W-:Y:S01]  /*0ea0*/  BAR.SYNC.DEFER_BLOCKING 0x0 ;  /* 0x0000000000007b1d */ /* 0x000fe20000010000 */
[----:B------:R-:W-:-:S05]  /*0eb0*/  ISETP.GE.AND P0, PT, R10, 0x1, PT ;  /* 0x000000010a00780c */ /* 0x000fca0003f06270 */
[----:B------:R-:W3:Y:S02]  /*0ec0*/  F2I.U32.TRUNC.NTZ R94, R94 ;  /* 0x0000005e005e7305 */ /* 0x000ee4000020f000 */
[----:B------:R-:W2:Y:S01]  /*0ed0*/  S2UR UR36, SR_CTAID.Z ;  /* 0x00000000002479c3 */ /* 0x000ea20000002700 */
[----:B----4-:R-:W-:-:S05]  /*0ee0*/  IADD3 R95, PT, PT, -R95, RZ, RZ ;  /* 0x000000ff5f5f7210 */ /* 0x010fca0007ffe1ff */
[----:B-1----:R-:W-:Y:S01]  /*0ef0*/  IMAD R95, R3, R95, UR5 ;  /* 0x00000005035f7e24 */ /* 0x002fe2000f8e025f */
[----:B---3--:R-:W-:-:S05]  /*0f00*/  IADD3 R94, PT, PT, -R94, RZ, RZ ;  /* 0x000000ff5e5e7210 */ /* 0x008fca0007ffe1ff */
[----:B--2---:R-:W-:Y:S01]  /*0f10*/  IMAD R94, R2, R94, UR4 ;  /* 0x00000004025e7e24 */ /* 0x004fe2000f8e025e */
[----:B------:R-:W-:Y:S06]  /*0f20*/  @!P0 BRA `(.L_x_15) ;  /* 0x0000000000b88947 */ /* 0x000fec0003800000 */
[----:B------:R-:W1:Y:S01]  /*0f30*/  LDC.64 R4, c[0x0][0xb18] ;  /* 0x0002c600ff047b82 */ /* 0x000e620000000a00 */
[----:B------:R-:W-:-:S07]  /*0f40*/  ISETP.NE.AND P0, PT, R10, 0x1, PT ;  /* 0x000000010a00780c */ /* 0x000fce0003f05270 */
[----:B------:R-:W2:Y:S08]  /*0f50*/  LDC R9, c[0x0][0xb0c] ;  /* 0x0002c300ff097b82 */ /* 0x000eb00000000800 */
[----:B------:R-:W3:Y:S08]  /*0f60*/  LDC R12, c[0x0][0x370] ;  /* 0x0000dc00ff0c7b82 */ /* 0x000ef00000000800 */
[----:B------:R-:W4:Y:S01]  /*0f70*/  LDC R11, c[0x0][0x374] ;  /* 0x0000dd00ff0b7b82 */ /* 0x000f220000000800 */
[----:B-1----:R-:W-:-:S07]  /*0f80*/  ISETP.NE.AND P1, PT, R4, 0x1, PT ;  /* 0x000000010400780c */ /* 0x002fce0003f25270 */
[----:B------:R-:W3:Y:S01]  /*0f90*/  LDC.64 R6, c[0x0][0xb10] ;  /* 0x0002c400ff067b82 */ /* 0x000ee20000000a00 */
[----:B--2---:R-:W-:-:S07]  /*0fa0*/  ISETP.NE.AND P2, PT, R9, 0x1, PT ;  /* 0x000000010900780c */ /* 0x004fce0003f45270 */
[----:B------:R-:W1:Y:S08]  /*0fb0*/  LDC R8, c[0x0][0xb20] ;  /* 0x0002c800ff087b82 */ /* 0x000e700000000800 */
[----:B------:R-:W2:Y:S01]  /*0fc0*/  LDC.64 R2, c[0x0][0xb28] ;  /* 0x0002ca00ff027b82 */ /* 0x000ea20000000a00 */
[----:B----4-:R-:W-:-:S04]  /*0fd0*/  IMAD.HI.U32 R13, R11, R5, RZ ;  /* 0x000000050b0d7227 */ /* 0x010fc800078e00ff */
[----:B------:R-:W-:-:S04]  /*0fe0*/  IMAD.HI.U32 R5, R14, R5, RZ ;  /* 0x000000050e057227 */ /* 0x000fc800078e00ff */
[----:B---3--:R-:W-:-:S05]  /*0ff0*/  IMAD.HI.U32 R16, R12, R6, RZ ;  /* 0x000000060c107227 */ /* 0x008fca00078e00ff */
[-C--:B------:R-:W-:Y:S01]  /*1000*/  @P2 SHF.R.U32.HI R12, RZ, R7.reuse, R16 ;  /* 0x00000007ff0c2219 */ /* 0x080fe20000011610 */
[----:B------:R-:W-:Y:S01]  /*1010*/  IMAD.HI.U32 R16, R15, R6, RZ ;  /* 0x000000060f107227 */ /* 0x000fe200078e00ff */
[-C--:B-1----:R-:W-:Y:S02]  /*1020*/  @P1 SHF.R.U32.HI R11, RZ, R8.reuse, R13 ;  /* 0x00000008ff0b1219 */ /* 0x082fe4000001160d */
[----:B------:R-:W-:Y:S02]  /*1030*/  SHF.R.U32.HI R5, RZ, R8, R5 ;  /* 0x00000008ff057219 */ /* 0x000fe40000011605 */
[----:B------:R-:W-:Y:S02]  /*1040*/  SHF.R.U32.HI R16, RZ, R7, R16 ;  /* 0x00000007ff107219 */ /* 0x000fe40000011610 */
[----:B------:R-:W-:Y:S01]  /*1050*/  SEL R5, R14, R5, !P1 ;  /* 0x000000050e057207 */ /* 0x000fe20004800000 */
[----:B--2---:R-:W-:Y:S01]  /*1060*/  IMAD.HI.U32 R13, R11, R2, RZ ;  /* 0x000000020b0d7227 */ /* 0x004fe200078e00ff */
[----:B------:R-:W-:-:S03]  /*1070*/  SEL R16, R15, R16, !P2 ;  /* 0x000000100f107207 */ /* 0x000fc60005000000 */
[----:B------:R-:W-:Y:S01]  /*1080*/  IMAD.HI.U32 R6, R12, R2, RZ ;  /* 0x000000020c067227 */ /* 0x000fe200078e00ff */
[----:B------:R-:W-:-:S04]  /*1090*/  @P0 SHF.R.U32.HI R11, RZ, R3, R13 ;  /* 0x00000003ff0b0219 */ /* 0x000fc8000001160d */
[----:B------:R-:W-:Y:S01]  /*10a0*/  @P0 SHF.R.U32.HI R12, RZ, R3, R6 ;  /* 0x00000003ff0c0219 */ /* 0x000fe20000011606 */
[----:B------:R-:W-:-:S04]  /*10b0*/  IMAD R11, R11, R10, RZ ;  /* 0x0000000a0b0b7224 */ /* 0x000fc800078e02ff */
[----:B------:R-:W-:Y:S01]  /*10c0*/  IMAD R6, R12, R10, RZ ;  /* 0x0000000a0c067224 */ /* 0x000fe200078e02ff */
[----:B------:R-:W-:-:S04]  /*10d0*/  ISETP.GE.AND P1, PT, R5, R11, PT ;  /* 0x0000000b0500720c */ /* 0x000fc80003f26270 */
[----:B------:R-:W-:Y:S01]  /*10e0*/  ISETP.GE.OR P1, PT, R16, R6, P1 ;  /* 0x000000061000720c */ /* 0x000fe20000f26670 */
[----:B------:R-:W-:-:S05]  /*10f0*/  IMAD.HI.U32 R6, R5, R2, RZ ;  /* 0x0000000205067227 */ /* 0x000fca00078e00ff */
[----:B------:R-:W-:-:S04]  /*1100*/  SHF.R.U32.HI R6, RZ, R3, R6 ;  /* 0x00000003ff067219 */ /* 0x000fc80000011606 */
[----:B------:R-:W-:-:S03]  /*1110*/  SEL R6, R5, R6, !P0 ;  /* 0x0000000605067207 */ /* 0x000fc60004000000 */
[----:B------:R-:W-:Y:S01]  /*1120*/  @!P1 IMAD.HI.U32 R7, R16, R2, RZ ;  /* 0x0000000210079227 */ /* 0x000fe200078e00ff */
[----:B------:R-:W-:-:S04]  /*1130*/  IADD3 R2, PT, PT, -R6, RZ, RZ ;  /* 0x000000ff06027210 */ /* 0x000fc80007ffe1ff */
[----:B------:R-:W-:Y:S01]  /*1140*/  @!P1 SHF.R.U32.HI R3, RZ, R3, R7 ;  /* 0x00000003ff039219 */ /* 0x000fe20000011607 */
[----:B------:R-:W-:Y:S01]  /*1150*/  IMAD R2, R10, R2, R5 ;  /* 0x000000020a027224 */ /* 0x000fe200078e0205 */
[----:B------:R-:W-:Y:S02]  /*1160*/  IADD3 R7, PT, PT, -R5, RZ, RZ ;  /* 0x000000ff05077210 */ /* 0x000fe40007ffe1ff */
[----:B------:R-:W-:-:S03]  /*1170*/  @!P1 SEL R3, R16, R3, !P0 ;  /* 0x0000000310039207 */ /* 0x000fc60004000000 */
[----:B------:R-:W-:Y:S02]  /*1180*/  IMAD R7, R4, R7, R14 ;  /* 0x0000000704077224 */ /* 0x000fe400078e020e */
[--C-:B------:R-:W-:Y:S02]  /*1190*/  @!P1 IMAD.IADD R6, R6, 0x1, -R3.reuse ;  /* 0x0000000106069824 */ /* 0x100fe400078e0a03 */
[----:B------:R-:W-:Y:S01]  /*11a0*/  @!P1 IMAD R3, R2, R12, R3 ;  /* 0x0000000c02039224 */ /* 0x000fe200078e0203 */
[----:B------:R-:W-:Y:S01]  /*11b0*/  IADD3 R2, PT, PT, -R16, RZ, RZ ;  /* 0x000000ff10027210 */ /* 0x000fe20007ffe1ff */
[----:B------:R-:W-:Y:S02]  /*11c0*/  @!P1 IMAD R5, R6, R10, R16 ;  /* 0x0000000a06059224 */ /* 0x000fe400078e0210 */
[----:B------:R-:W-:Y:S02]  /*11d0*/  @!P1 IMAD.MOV.U32 R16, RZ, RZ, R3 ;  /* 0x000000ffff109224 */ /* 0x000fe400078e0003 */
[----:B------:R-:W-:-:S02]  /*11e0*/  IMAD R2, R9, R2, R15 ;  /* 0x0000000209027224 */ /* 0x000fc400078e020f */
[----:B------:R-:W-:Y:S02]  /*11f0*/  IMAD R14, R5, R4, R7 ;  /* 0x00000004050e7224 */ /* 0x000fe400078e0207 */
[----:B------:R-:W-:Y:S02]  /*1200*/  IMAD R15, R16, R9, R2 ;  /* 0x00000009100f7224 */ /* 0x000fe400078e0202 */
.L_x_15:
[----:B------:R-:W1:Y:S01]  /*1210*/  LDCU UR4, c[0x0][0xb30] ;  /* 0x00016600ff0477ac */ /* 0x000e620008000800 */
[----:B------:R-:W2:Y:S08]  /*1220*/  S2UR UR37, SR_CgaCtaId ;  /* 0x00000000002579c3 */ /* 0x000eb00000008800 */
[----:B------:R-:W3:Y:S01]  /*1230*/  LDC R40, c[0x0][0xb24] ;  /* 0x0002c900ff287b82 */ /* 0x000ee20000000800 */
[----:B-1----:R-:W-:-:S09]  /*1240*/  UISETP.NE.AND UP1, UPT, UR4, 0x1, UPT ;  /* 0x000000010400788c */ /* 0x002fd2000bf25270 */
[----:B--2---:R-:W-:Y:S05]  /*1250*/  BRA.U UP1, `(.L_x_16) ;  /* 0x0000000101407547 */ /* 0x004fea000b800000 */
[----:B------:R-:W1:Y:S08]  /*1260*/  LDC.64 R4, c[0x0][0xb10] ;  /* 0x0002c400ff047b82 */ /* 0x000e700000000a00 */
[----:B------:R-:W2:Y:S08]  /*1270*/  LDC.64 R2, c[0x0][0xb18] ;  /* 0x0002c600ff027b82 */ /* 0x000eb00000000a00 */
[----:B------:R-:W4:Y:S08]  /*1280*/  LDC R6, c[0x0][0xb20] ;  /* 0x0002c800ff067b82 */ /* 0x000f300000000800 */
[----:B------:R-:W3:Y:S01]  /*1290*/  LDC R7, c[0x0][0xb0c] ;  /* 0x0002c300ff077b82 */ /* 0x000ee20000000800 */
[----:B-1----:R-:W-:-:S05]  /*12a0*/  IMAD.HI.U32 R4, R15, R4, RZ ;  /* 0x000000040f047227 */ /* 0x002fca00078e00ff */
[----:B------:R-:W-:Y:S01]  /*12b0*/  SHF.R.U32.HI R4, RZ, R5, R4 ;  /* 0x00000005ff047219 */ /* 0x000fe20000011604 */
[----:B--2---:R-:W-:Y:S01]  /*12c0*/  IMAD.HI.U32 R3, R14, R3, RZ ;  /* 0x000000030e037227 */ /* 0x004fe200078e00ff */
[----:B------:R-:W-:-:S04]  /*12d0*/  ISETP.NE.AND P0, PT, R2, 0x1, PT ;  /* 0x000000010200780c */ /* 0x000fc80003f05270 */
[----:B----4-:R-:W-:-:S04]  /*12e0*/  SHF.R.U32.HI R3, RZ, R6, R3 ;  /* 0x00000006ff037219 */ /* 0x010fc80000011603 */
[----:B------:R-:W-:Y:S02]  /*12f0*/  SEL R3, R14, R3, !P0 ;  /* 0x000000030e037207 */ /* 0x000fe40004000000 */
[----:B---3--:R-:W-:-:S04]  /*1300*/  ISETP.NE.AND P1, PT, R7, 0x1, PT ;  /* 0x000000010700780c */ /* 0x008fc80003f25270 */
[----:B------:R-:W-:-:S05]  /*1310*/  SEL R4, R15, R4, !P1 ;  /* 0x000000040f047207 */ /* 0x000fca0004800000 */
[----:B------:R-:W-:Y:S02]  /*1320*/  IMAD.IADD R5, R3, 0x1, -R4 ;  /* 0x0000000103057824 */ /* 0x000fe400078e0a04 */
[----:B------:R-:W-:Y:S02]  /*1330*/  IMAD.IADD R3, R4, 0x1, -R3 ;  /* 0x0000000104037824 */ /* 0x000fe400078e0a03 */
[----:B------:R-:W-:Y:S02]  /*1340*/  IMAD R15, R5, R7, R15 ;  /* 0x00000007050f7224 */ /* 0x000fe400078e020f */
[----:B------:R-:W-:-:S07]  /*1350*/  IMAD R14, R3, R2, R14 ;  /* 0x00000002030e7224 */ /* 0x000fce00078e020e */
.L_x_16:
[----:B------:R-:W-:Y:S01]  /*1360*/  BAR.SYNC.DEFER_BLOCKING 0x0 ;  /* 0x0000000000007b1d */ /* 0x000fe20000010000 */
[----:B------:R-:W-:Y:S01]  /*1370*/  UISETP.NE.AND UP1, UPT, UR8, 0x2, UPT ;  /* 0x000000020800788c */ /* 0x000fe2000bf25270 */
[----:B------:R-:W-:Y:S02]  /*1380*/  ISETP.NE.OR P5, PT, R0, 0x2, !P5 ;  /* 0x000000020000780c */ /* 0x000fe40006fa5670 */
[----:B------:R-:W-:-:S06]  /*1390*/  LOP3.LUT R2, R108, 0x1f, RZ, 0xc0, !PT ;  /* 0x0000001f6c027812 */ /* 0x000fcc00078ec0ff */
[----:B------:R-:W-:Y:S05]  /*13a0*/  BRA.U UP1, `(.L_x_17) ;  /* 0x00000011015c7547 */ /* 0x000fea000b800000 */
[----:B------:R-:W1:Y:S01]  /*13b0*/  LDCU UR13, c[0x0][0x38c] ;  /* 0x00007180ff0d77ac */ /* 0x000e620008000800 */
[----:B------:R-:W2:Y:S01]  /*13c0*/  LDC R8, c[0x0][0x370] ;  /* 0x0000dc00ff087b82 */ /* 0x000ea20000000800 */
[----:B------:R-:W-:Y:S01]  /*13d0*/  PLOP3.LUT P1, PT, PT, PT, UP2, 0x80, 0x8 ;  /* 0x000000000008781c */ /* 0x000fe20003f2f028 */
[----:B------:R-:W-:Y:S01]  /*13e0*/  IMAD.MOV.U32 R17, RZ, RZ, 0x1 ;  /* 0x00000001ff117424 */ /* 0x000fe200078e00ff */
[----:B------:R-:W-:Y:S01]  /*13f0*/  ISETP.EQ.OR P4, PT, R2, RZ, P5 ;  /* 0x000000ff0200720c */ /* 0x000fe20002f82670 */
[----:B------:R-:W-:Y:S01]  /*1400*/  IMAD.MOV.U32 R16, RZ, RZ, RZ ;  /* 0x000000ffff107224 */ /* 0x000fe200078e00ff */
[----:B------:R-:W-:Y:S02]  /*1410*/  PLOP3.LUT P1, PT, P1, PT, PT, 0x8, 0x80 ;  /* 0x000000000080781c */ /* 0x000fe40000f2e170 */
[----:B------:R-:W-:Y:S01]  /*1420*/  CS2R R12, SRZ ;  /* 0x00000000000c7805 */ /* 0x000fe2000001ff00 */
[----:B------:R-:W-:Y:S01]  /*1430*/  IMAD.MOV.U32 R11, RZ, RZ, 0x1 ;  /* 0x00000001ff0b7424 */ /* 0x000fe200078e00ff */
[----:B------:R-:W4:Y:S01]  /*1440*/  LDC R0, c[0x0][0x374] ;  /* 0x0000dd00ff007b82 */ /* 0x000f220000000800 */
[----:B------:R-:W2:Y:S01]  /*1450*/  LDCU.64 UR22, c[0x0][0x348] ;  /* 0x00006900ff1677ac */ /* 0x000ea20008000a00 */
[----:B------:R-:W-:Y:S01]  /*1460*/  UMOV UR6, URZ ;  /* 0x000000ff00067c82 */ /* 0x000fe20008000000 */
[----:B-1----:R-:W-:-:S04]  /*1470*/  UIADD3 UR5, UPT, UPT, UR13, 0x7f, URZ ;  /* 0x0000007f0d057890 */ /* 0x002fc8000fffe0ff */
[----:B------:R-:W-:-:S04]  /*1480*/  USHF.R.S32.HI UR4, URZ, 0x1f, UR5 ;  /* 0x0000001fff047899 */ /* 0x000fc80008011405 */
[----:B------:R-:W-:-:S04]  /*1490*/  ULEA.HI UR4, UR4, UR5, URZ, 0x7 ;  /* 0x0000000504047291 */ /* 0x000fc8000f8f38ff */
[----:B------:R-:W-:Y:S02]  /*14a0*/  USHF.R.S32.HI UR15, URZ, 0x7, UR4 ;  /* 0x00000007ff0f7899 */ /* 0x000fe40008011404 */
[----:B------:R-:W-:Y:S02]  /*14b0*/  UIADD3 UR4, UPT, UPT, UR13, -0x1, URZ ;  /* 0xffffffff0d047890 */ /* 0x000fe4000fffe0ff */
[----:B------:R-:W-:Y:S02]  /*14c0*/  UISETP.LT.U32.AND UP0, UPT, UR15, 0x4, UPT ;  /* 0x000000040f00788c */ /* 0x000fe4000bf01070 */
[----:B------:R-:W-:Y:S02]  /*14d0*/  UISETP.GE.U32.AND UP1, UPT, UR4, -0xff, UPT ;  /* 0xffffff010400788c */ /* 0x000fe4000bf26070 */
[----:B------:R-:W-:Y:S02]  /*14e0*/  USEL UR14, UR15, 0x4, UP0 ;  /* 0x000000040f0e7887 */ /* 0x000fe40008000000 */
[----:B------:R-:W-:-:S02]  /*14f0*/  UIADD3 UR13, UPT, UPT, UR13, 0xfe, URZ ;  /* 0x000000fe0d0d7890 */ /* 0x000fc4000fffe0ff */
[----:B------:R-:W-:Y:S02]  /*1500*/  UIADD3 UR5, UPT, UPT, UR14, -0x1, URZ ;  /* 0xffffffff0e057890 */ /* 0x000fe4000fffe0ff */
[----:B------:R-:W-:-:S03]  /*1510*/  UIADD3 UR7, UPT, UPT, UR15, -UR14, URZ ;  /* 0x8000000e0f077290 */ /* 0x000fc6000fffe0ff */
[----:B------:R-:W-:-:S04]  /*1520*/  @UP1 UIADD3 UR5, UPT, UPT, UR14, URZ, URZ ;  /* 0x000000ff0e051290 */ /* 0x000fc8000fffe0ff */
[----:B--2---:R-:W-:-:S12]  /*1530*/  UIADD3 UR5, UPT, UPT, UR5, 0x1, URZ ;  /* 0x0000000105057890 */ /* 0x004fd8000fffe0ff */
.L_x_35:
[----:B------:R-:W-:Y:S01]  /*1540*/  UISETP.NE.AND UP0, UPT, UR37, URZ, UPT ;  /* 0x000000ff2500728c */ /* 0x000fe2000bf05270 */
[----:B------:R-:W1:Y:S08]  /*1550*/  S2UR UR37, SR_CgaCtaId ;  /* 0x00000000002579c3 */ /* 0x000e700000008800 */
[----:B------:R-:W-:Y:S05]  /*1560*/  BRA.U UP0, `(.L_x_18) ;  /* 0x0000000100347547 */ /* 0x000fea000b800000 */
[----:B------:R-:W2:Y:S01]  /*1570*/  S2R R2, SR_CgaCtaId ;  /* 0x0000000000027919 */ /* 0x000ea20000008800 */
[----:B------:R-:W-:-:S04]  /*1580*/  MOV R3, 0x400 ;  /* 0x0000040000037802 */ /* 0x000fc80000000f00 */
[----:B--2---:R-:W-:Y:S02]  /*1590*/  LEA R2, R2, R3, 0x18 ;  /* 0x0000000302027211 */ /* 0x004fe400078ec0ff */
[----:B------:R-:W-:-:S03]  /*15a0*/  SHF.L.U32 R3, R11, 0x1f, RZ ;  /* 0x0000001f0b037819 */ /* 0x000fc600000006ff */
[----:B------:R-:W-:-:S04]  /*15b0*/  IMAD R2, R12, 0x8, R2 ;  /* 0x000000080c027824 */ /* 0x000fc800078e0202 */
[----:B------:R-:W2:Y:S02]  /*15c0*/  SYNCS.PHASECHK.TRANS64.TRYWAIT P0, [R2+URZ+0x100], R3 ;  /* 0x00010003020075a7 */ /* 0x000ea400080011ff */
[----:B--2---:R-:W-:Y:S05]  /*15d0*/  @!P0 BRA `(.L_x_19) ;  /* 0x0000007800848947 */ /* 0x004fea0003800000 */
.L_x_125:
[----:B------:R-:W-:Y:S01]  /*15e0*/  VIADD R12, R12, 0x1 ;  /* 0x000000010c0c7836 */ /* 0x000fe20000000000 */
[----:B------:R2:W-:Y:S04]  /*15f0*/  SYNCS.ARRIVE.TRANS64.A1T0 RZ, [R2+URZ+0xf0], RZ ;  /* 0x0000f0ff02ff79a7 */ /* 0x0005e800081000ff */
[----:B------:R-:W-:-:S04]  /*1600*/  ISETP.NE.AND P0, PT, R12, 0x2, PT ;  /* 0x000000020c00780c */ /* 0x000fc80003f05270 */
[----:B------:R-:W-:Y:S02]  /*1610*/  SEL R12, R12, RZ, P0 ;  /* 0x000000ff0c0c7207 */ /* 0x000fe40000000000 */
[----:B--2---:R-:W-:-:S04]  /*1620*/  SEL R2, RZ, 0x1, P0 ;  /* 0x00000001ff027807 */ /* 0x004fc80000000000 */
[----:B------:R-:W-:-:S07]  /*1630*/  LOP3.LUT R11, R11, R2, RZ, 0x3c, !PT ;  /* 0x000000020b0b7212 */ /* 0x000fce00078e3cff */
.L_x_18:
[----:B------:R-:W-:Y:S01]  /*1640*/  UMOV UR4, 0x400 ;  /* 0x0000040000047882 */ /* 0x000fe20000000000 */
[----:B------:R-:W-:Y:S01]  /*1650*/  SHF.L.U32 R2, R17, 0x1f, RZ ;  /* 0x0000001f11027819 */ /* 0x000fe200000006ff */
[----:B-1----:R-:W-:Y:S01]  /*1660*/  ULEA UR4, UR37, UR4, 0x18 ;  /* 0x0000000425047291 */ /* 0x002fe2000f8ec0ff */
[----:B------:R-:W-:Y:S01]  /*1670*/  R2UR UR35, R15 ;  /* 0x000000000f2372ca */ /* 0x000fe200000e0000 */
[----:B------:R-:W-:Y:S01]  /*1680*/  UISETP.GE.U32.AND UP0, UPT, UR13, 0xff, UPT ;  /* 0x000000ff0d00788c */ /* 0x000fe2000bf06070 */
[----:B------:R-:W-:Y:S01]  /*1690*/  R2UR UR11, R14 ;  /* 0x000000000e0b72ca */ /* 0x000fe200000e0000 */
[----:B------:R-:W-:Y:S01]  /*16a0*/  ULEA UR8, UR6, UR4, 0x3 ;  /* 0x0000000406087291 */ /* 0x000fe2000f8e18ff */
[----:B------:R-:W-:-:S08]  /*16b0*/  UMOV UR24, URZ ;  /* 0x000000ff00187c82 */ /* 0x000fd00008000000 */
[----:B------:R1:W2:Y:S01]  /*16c0*/  SYNCS.PHASECHK.TRANS64.TRYWAIT P0, [UR8+0x20], R2 ;  /* 0x00002002ff0075a7 */ /* 0x0002a20008001108 */
[----:B------:R-:W-:Y:S02]  /*16d0*/  USHF.L.U32 UR35, UR35, 0x6, URZ ;  /* 0x0000000623237899 */ /* 0x000fe400080006ff */
[----:B------:R-:W-:Y:S01]  /*16e0*/  USHF.L.U32 UR11, UR11, 0x8, URZ ;  /* 0x000000080b0b7899 */ /* 0x000fe200080006ff */
[----:B------:R-:W-:Y:S11]  /*16f0*/  BRA.U !UP0, `(.L_x_20) ;  /* 0x0000000108a87547 */ /* 0x000ff6000b800000 */
[----:B------:R-:W-:Y:S01]  /*1700*/  UMOV UR16, URZ ;  /* 0x000000ff00107c82 */ /* 0x000fe20008000000 */
[----:B------:R-:W-:-:S05]  /*1710*/  UMOV UR17, UR6 ;  /* 0x0000000600117c82 */ /* 0x000fca0008000000 */
.L_x_25:
[----:B-1----:R-:W-:Y:S01]  /*1720*/  ULEA UR33, UR17, UR4, 0x3 ;  /* 0x0000000411217291 */ /* 0x002fe2000f8e18ff */
[----:B--2---:R-:W-:Y:S01]  /*1730*/  @!P5 MOV R3, 0xa000 ;  /* 0x0000a0000003d802 */ /* 0x004fe20000000f00 */
[----:B--2---:R-:W-:Y:S10]  /*1740*/  @P0 BRA `(.L_x_21) ;  /* 0x00000000000c0947 */ /* 0x004ff40003800000 */
[----:B------:R-:W-:-:S04]  /*1750*/  SHF.L.U32 R4, R17, 0x1f, RZ ;  /* 0x0000001f11047819 */ /* 0x000fc800000006ff */
[----:B------:R-:W2:Y:S02]  /*1760*/  SYNCS.PHASECHK.TRANS64.TRYWAIT P0, [UR33+0x20], R4 ;  /* 0x00002004ff0075a7 */ /* 0x000ea40008001121 */
[----:B--2---:R-:W-:Y:S05]  /*1770*/  @!P0 BRA `(.L_x_22) ;  /* 0x0000007800308947 */ /* 0x004fea0003800000 */
.L_x_21:
[----:B------:R2:W-:Y:S01]  /*1780*/  @!P5 SYNCS.ARRIVE.TRANS64 RZ, [UR33], R3 ;  /* 0x00000003ffffd9a7 */ /* 0x0005e20008000021 */
[----:B------:R-:W-:Y:S04]  /*1790*/  BSSY.RECONVERGENT B0, `(.L_x_23) ;  /* 0x0000003000007945 */ /* 0x000fe80003800200 */
[----:B------:R-:W-:Y:S05]  /*17a0*/  @P4 BRA `(.L_x_24) ;  /* 0x0000000000044947 */ /* 0x000fea0003800000 */
[----:B------:R-:W-:Y:S05]  /*17b0*/  BPT.TRAP 0x1 ;  /* 0x000000040000795c */ /* 0x000fea0000300000 */
.L_x_24:
[----:B------:R-:W-:Y:S05]  /*17c0*/  BSYNC.RECONVERGENT B0 ;  /* 0x0000000000007941 */ /* 0x000fea0003800200 */
.L_x_23:
[----:B------:R-:W-:Y:S02]  /*17d0*/  UIADD3 UR6, UPT, UPT, UR17, 0x1, URZ ;  /* 0x0000000111067890 */ /* 0x000fe4000fffe0ff */
[----:B------:R-:W-:Y:S02]  /*17e0*/  ULEA UR32, UR17, UR4, 0xd ;  /* 0x0000000411207291 */ /* 0x000fe4000f8e68ff */
[----:B------:R-:W-:Y:S02]  /*17f0*/  UISETP.NE.AND UP0, UPT, UR6, 0x4, UPT ;  /* 0x000000040600788c */ /* 0x000fe4000bf05270 */
[----:B------:R-:W-:Y:S02]  /*1800*/  UIADD3 UR26, UP1, UPT, UR22, 0x80, URZ ;  /* 0x00000080161a7890 */ /* 0x000fe4000ff3e0ff */
[----:B------:R-:W-:Y:S02]  /*1810*/  USEL UR9, URZ, 0x1, UP0 ;  /* 0x00000001ff097887 */ /* 0x000fe40008000000 */
[----:B------:R-:W-:-:S02]  /*1820*/  USEL UR6, UR6, URZ, UP0 ;  /* 0x000000ff06067287 */ /* 0x000fc40008000000 */
[----:B------:R-:W-:Y:S02]  /*1830*/  UIADD3 UR20, UP0, UPT, UR22, 0x180, URZ ;  /* 0x0000018016147890 */ /* 0x000fe4000ff1e0ff */
[----:B------:R-:W-:Y:S01]  /*1840*/  ULEA UR8, UR6, UR4, 0x3 ;  /* 0x0000000406087291 */ /* 0x000fe2000f8e18ff */
[----:B------:R-:W-:Y:S01]  /*1850*/  LOP3.LUT R17, R17, UR9, RZ, 0x3c, !PT ;  /* 0x0000000911117c12 */ /* 0x000fe2000f8e3cff */
[----:B------:R-:W-:Y:S02]  /*1860*/  USHF.L.U32 UR34, UR16, 0x7, URZ ;  /* 0x0000000710227899 */ /* 0x000fe400080006ff */
[----:B------:R-:W-:Y:S01]  /*1870*/  UIADD3.X UR27, UPT, UPT, URZ, UR23, URZ, UP1, !UPT ;  /* 0x00000017ff1b7290 */ /* 0x000fe20008ffe4ff */
[----:B-1----:R-:W-:Y:S01]  /*1880*/  SHF.L.U32 R2, R17, 0x1f, RZ ;  /* 0x0000001f11027819 */ /* 0x002fe200000006ff */
[----:B------:R-:W-:Y:S02]  /*1890*/  UIADD3 UR32, UPT, UPT, UR32, 0x6400, URZ ;  /* 0x0000640020207890 */ /* 0x000fe4000fffe0ff */
[----:B------:R-:W-:Y:S01]  /*18a0*/  UIADD3.X UR21, UPT, UPT, URZ, UR23, URZ, UP0, !UPT ;  /* 0x00000017ff157290 */ /* 0x000fe200087fe4ff */
[----:B------:R1:W1:Y:S01]  /*18b0*/  SYNCS.PHASECHK.TRANS64.TRYWAIT P0, [UR8+0x20], R2 ;  /* 0x00002002ff0075a7 */ /* 0x0002620008001108 */
[----:B------:R-:W-:Y:S01]  /*18c0*/  ULEA UR8, UR17, UR4, 0xf ;  /* 0x0000000411087291 */ /* 0x000fe2000f8e78ff */
[----:B------:R-:W-:Y:S01]  /*18d0*/  UMOV UR18, 0x0 ;  /* 0x0000000000127882 */ /* 0x000fe20000000000 */
[----:B------:R-:W-:-:S02]  /*18e0*/  UMOV UR19, 0x10000000 ;  /* 0x1000000000137882 */ /* 0x000fc40000000000 */
[----:B------:R-:W-:Y:S01]  /*18f0*/  UIADD3 UR8, UPT, UPT, UR8, 0xe400, URZ ;  /* 0x0000e40008087890 */ /* 0x000fe2000fffe0ff */
[----:B------:R1:W-:Y:S01]  /*1900*/  UTMALDG.3D [UR32], [UR26], desc[UR18] ;  /* 0x000012201a0075b4 */ /* 0x0003e20008011000 */
[----:B------:R-:W-:Y:S01]  /*1910*/  UMOV UR12, UR36 ;  /* 0x00000024000c7c82 */ /* 0x000fe20008000000 */
[----:B------:R-:W-:Y:S01]  /*1920*/  UMOV UR9, UR33 ;  /* 0x0000002100097c82 */ /* 0x000fe20008000000 */
[----:B------:R-:W-:Y:S01]  /*1930*/  UMOV UR10, UR34 ;  /* 0x00000022000a7c82 */ /* 0x000fe20008000000 */
[----:B------:R-:W-:Y:S01]  /*1940*/  UIADD3 UR16, UPT, UPT, UR16, 0x1, URZ ;  /* 0x0000000110107890 */ /* 0x000fe2000fffe0ff */
[----:B------:R-:W-:Y:S01]  /*1950*/  UMOV UR24, UR5 ;  /* 0x0000000500187c82 */ /* 0x000fe20008000000 */
[----:B------:R-:W-:Y:S02]  /*1960*/  UMOV UR17, UR6 ;  /* 0x0000000600117c82 */ /* 0x000fe40008000000 */
[----:B------:R1:W-:Y:S01]  /*1970*/  UTMALDG.3D [UR8], [UR20], desc[UR18] ;  /* 0x00001208140075b4 */ /* 0x0003e20008011000 */
[----:B------:R-:W-:-:S09]  /*1980*/  UISETP.NE.AND UP0, UPT, UR16, UR5, UPT ;  /* 0x000000051000728c */ /* 0x000fd2000bf05270 */
[----:B------:R-:W-:Y:S05]  /*1990*/  BRA.U UP0, `(.L_x_25) ;  /* 0xfffffffd00607547 */ /* 0x000fea000b83ffff */
.L_x_20:
[----:B-1----:R-:W-:Y:S01]  /*19a0*/  ULEA UR8, UR6, UR4, 0x3 ;  /* 0x0000000406087291 */ /* 0x002fe2000f8e18ff */
[----:B------:R-:W-:Y:S01]  /*19b0*/  SHF.L.U32 R2, R17, 0x1f, RZ ;  /* 0x0000001f11027819 */ /* 0x000fe200000006ff */
[----:B------:R-:W-:Y:S01]  /*19c0*/  @!P1 SYNCS.ARRIVE.TRANS64.A1T0 RZ, [UR4+0x88], RZ ;  /* 0x000088ffffff99a7 */ /* 0x000fe20008100004 */
[----:B------:R-:W-:-:S06]  /*19d0*/  UISETP.GT.AND UP0, UPT, UR15, UR14, UPT ;  /* 0x0000000e0f00728c */ /* 0x000fcc000bf04270 */
[----:B--2---:R1:W2:Y:S03]  /*19e0*/  SYNCS.PHASECHK.TRANS64.TRYWAIT P0, [UR8+0x20], R2 ;  /* 0x00002002ff0075a7 */ /* 0x0042a60008001108 */
[----:B------:R-:W-:Y:S05]  /*19f0*/  BRA.U !UP0, `(.L_x_26) ;  /* 0x0000000108ac7547 */ /* 0x000fea000b800000 */
[----:B------:R-:W-:Y:S01]  /*1a00*/  UIADD3 UR21, UPT, UPT, UR7, UR24, URZ ;  /* 0x0000001807157290 */ /* 0x000fe2000fffe0ff */
[----:B------:R-:W-:-:S11]  /*1a10*/  UMOV UR25, UR6 ;  /* 0x0000000600197c82 */ /* 0x000fd60008000000 */
.L_x_31:
[----:B-1----:R-:W-:Y:S01]  /*1a20*/  ULEA UR17, UR25, UR4, 0x3 ;  /* 0x0000000419117291 */ /* 0x002fe2000f8e18ff */
[----:B--2---:R-:W-:Y:S01]  /*1a30*/  @!P5 MOV R3, 0xa000 ;  /* 0x0000a0000003d802 */ /* 0x004fe20000000f00 */
[----:B--2---:R-:W-:Y:S10]  /*1a40*/  @P0 BRA `(.L_x_27) ;  /* 0x00000000000c0947 */ /* 0x004ff40003800000 */
[----:B------:R-:W-:-:S04]  /*1a50*/  SHF.L.U32 R4, R17, 0x1f, RZ ;  /* 0x0000001f11047819 */ /* 0x000fc800000006ff */
[----:B------:R-:W2:Y:S02]  /*1a60*/  SYNCS.PHASECHK.TRANS64.TRYWAIT P0, [UR17+0x20], R4 ;  /* 0x00002004ff0075a7 */ /* 0x000ea40008001111 */
[----:B--2---:R-:W-:Y:S05]  /*1a70*/  @!P0 BRA `(.L_x_28) ;  /* 0x0000007400888947 */ /* 0x004fea0003800000 */
.L_x_27:
[----:B------:R2:W-:Y:S01]  /*1a80*/  @!P5 SYNCS.ARRIVE.TRANS64 RZ, [UR17], R3 ;  /* 0x00000003ffffd9a7 */ /* 0x0005e20008000011 */
[----:B------:R-:W-:Y:S04]  /*1a90*/  BSSY.RECONVERGENT B0, `(.L_x_29) ;  /* 0x0000003000007945 */ /* 0x000fe80003800200 */
[----:B------:R-:W-:Y:S05]  /*1aa0*/  @P4 BRA `(.L_x_30) ;  /* 0x0000000000044947 */ /* 0x000fea0003800000 */
[----:B------:R-:W-:Y:S05]  /*1ab0*/  BPT.TRAP 0x1 ;  /* 0x000000040000795c */ /* 0x000fea0000300000 */
.L_x_30:
[----:B------:R-:W-:Y:S05]  /*1ac0*/  BSYNC.RECONVERGENT B0 ;  /* 0x0000000000007941 */ /* 0x000fea0003800200 */
.L_x_29:
        /* <DEDUP_REMOVED lines=10> */
[----:B------:R-:W-:Y:S01]  /*1b70*/  UIADD3 UR16, UPT, UPT, UR16, 0x6400, URZ ;  /* 0x0000640010107890 */ /* 0x000fe2000fffe0ff */
[----:B-1----:R-:W-:Y:S01]  /*1b80*/  SHF.L.U32 R2, R17, 0x1f, RZ ;  /* 0x0000001f11027819 */ /* 0x002fe200000006ff */
[----:B------:R-:W-:Y:S02]  /*1b90*/  UIADD3.X UR31, UPT, UPT, URZ, UR23, URZ, UP1, !UPT ;  /* 0x00000017ff1f7290 */ /* 0x000fe40008ffe4ff */
[----:B------:R-:W-:Y:S01]  /*1ba0*/  UIADD3.X UR29, UPT, UPT, URZ, UR23, URZ, UP0, !UPT ;  /* 0x00000017ff1d7290 */ /* 0x000fe200087fe4ff */
[----:B------:R1:W1:Y:S01]  /*1bb0*/  SYNCS.PHASECHK.TRANS64.TRYWAIT P0, [UR8+0x20], R2 ;  /* 0x00002002ff0075a7 */ /* 0x0002620008001108 */
[----:B------:R-:W-:Y:S01]  /*1bc0*/  ULEA UR8, UR25, UR4, 0xf ;  /* 0x0000000419087291 */ /* 0x000fe2000f8e78ff */
[----:B------:R-:W-:Y:S01]  /*1bd0*/  UMOV UR26, 0x0 ;  /* 0x00000000001a7882 */ /* 0x000fe20000000000 */
[----:B------:R-:W-:-:S02]  /*1be0*/  UMOV UR27, 0x10000000 ;  /* 0x10000000001b7882 */ /* 0x000fc40000000000 */
[----:B------:R-:W-:Y:S01]  /*1bf0*/  UIADD3 UR8, UPT, UPT, UR8, 0xe400, URZ ;  /* 0x0000e40008087890 */ /* 0x000fe2000fffe0ff */
[----:B------:R-:W-:Y:S01]  /*1c00*/  UMOV UR19, UR35 ;  /* 0x0000002300137c82 */ /* 0x000fe20008000000 */
[----:B------:R-:W-:Y:S01]  /*1c10*/  UMOV UR20, UR36 ;  /* 0x0000002400147c82 */ /* 0x000fe20008000000 */
[----:B------:R-:W-:Y:S01]  /*1c20*/  UMOV UR12, UR36 ;  /* 0x00000024000c7c82 */ /* 0x000fe20008000000 */
[----:B------:R-:W-:Y:S01]  /*1c30*/  UMOV UR9, UR17 ;  /* 0x0000001100097c82 */ /* 0x000fe20008000000 */
[----:B------:R-:W-:Y:S01]  /*1c40*/  UMOV UR10, UR18 ;  /* 0x00000012000a7c82 */ /* 0x000fe20008000000 */
[----:B------:R1:W-:Y:S01]  /*1c50*/  UTMALDG.3D [UR16], [UR30], desc[UR26] ;  /* 0x00001a101e0075b4 */ /* 0x0003e20008011000 */
[----:B------:R-:W-:Y:S01]  /*1c60*/  UIADD3 UR24, UPT, UPT, UR24, 0x1, URZ ;  /* 0x0000000118187890 */ /* 0x000fe2000fffe0ff */
[----:B------:R-:W-:-:S03]  /*1c70*/  UMOV UR25, UR6 ;  /* 0x0000000600197c82 */ /* 0x000fc60008000000 */
[----:B------:R-:W-:Y:S01]  /*1c80*/  UISETP.NE.AND UP0, UPT, UR24, UR21, UPT ;  /* 0x000000151800728c */ /* 0x000fe2000bf05270 */
[----:B------:R1:W-:Y:S08]  /*1c90*/  UTMALDG.3D [UR8], [UR28], desc[UR26] ;  /* 0x00001a081c0075b4 */ /* 0x0003f00008011000 */
[----:B------:R-:W-:Y:S05]  /*1ca0*/  BRA.U UP0, `(.L_x_31) ;  /* 0xfffffffd005c7547 */ /* 0x000fea000b83ffff */
.L_x_26:
[C---:B-1----:R-:W-:Y:S01]  /*1cb0*/  LEA R2, R16.reuse, UR4, 0x3 ;  /* 0x0000000410027c11 */ /* 0x042fe2000f8e18ff */
[----:B------:R-:W-:Y:S01]  /*1cc0*/  NOP ;  /* 0x0000000000007918 */ /* 0x000fe20000000000 */
[----:B--2---:R-:W-:Y:S02]  /*1cd0*/  SHF.L.U32 R3, R13, 0x1f, RZ ;  /* 0x0000001f0d037819 */ /* 0x004fe400000006ff */
[----:B------:R-:W-:Y:S02]  /*1ce0*/  LEA R4, R16, UR4, 0x4 ;  /* 0x0000000410047c11 */ /* 0x000fe4000f8e20ff */
[----:B------:R-:W1:Y:S02]  /*1cf0*/  SYNCS.PHASECHK.TRANS64.TRYWAIT P0, [R2+URZ+0x90], R3 ;  /* 0x00009003020075a7 */ /* 0x000e6400080011ff */
[----:B-1----:R-:W-:Y:S05]  /*1d00*/  @!P0 BRA `(.L_x_32) ;  /* 0x0000007000fc8947 */ /* 0x002fea0003800000 */
.L_x_128:
[----:B------:R-:W2:Y:S01]  /*1d10*/  LDS.128 R4, [R4+0x120] ;  /* 0x0001200004047984 */ /* 0x000ea20000000c00 */
[----:B---3--:R-:W-:Y:S01]  /*1d20*/  ISETP.GE.AND P0, PT, R40, 0x1, PT ;  /* 0x000000012800780c */ /* 0x008fe20003f06270 */
[----:B-1----:R-:W-:Y:S01]  /*1d30*/  VIADD R2, R2, 0xa0 ;  /* 0x000000a002027836 */ /* 0x002fe20000000000 */
[----:B------:R-:W-:Y:S01]  /*1d40*/  @!PT LDS RZ, [RZ] ;  /* 0x00000000fffff984 */ /* 0x000fe20000000800 */
[----:B------:R-:W-:Y:S01]  /*1d50*/  @!PT LDS RZ, [RZ] ;  /* 0x00000000fffff984 */ /* 0x000fe20000000800 */
[----:B------:R-:W-:Y:S01]  /*1d60*/  @!PT LDS RZ, [RZ] ;  /* 0x00000000fffff984 */ /* 0x000fe20000000800 */
[----:B------:R-:W-:Y:S01]  /*1d70*/  @!PT LDS RZ, [RZ] ;  /* 0x00000000fffff984 */ /* 0x000fe20000000800 */
[----:B------:R1:W-:Y:S06]  /*1d80*/  MEMBAR.ALL.CTA ;  /* 0x0000000000007992 */ /* 0x0003ec0000008000 */
[----:B-1----:R-:W1:Y:S01]  /*1d90*/  FENCE.VIEW.ASYNC.S ;  /* 0x00000000000073c6 */ /* 0x002e620000000000 */
[----:B------:R-:W-:-:S04]  /*1da0*/  PRMT R2, RZ, 0x654, R2 ;  /* 0x00000654ff027816 */ /* 0x000fc80000000002 */
[----:B-1----:R1:W-:Y:S01]  /*1db0*/  SYNCS.ARRIVE.TRANS64.RED.A1T0 RZ, [R2+URZ], RZ ;  /* 0x000000ff02ff79a7 */ /* 0x0023e200081004ff */
[----:B--2---:R-:W-:-:S13]  /*1dc0*/  LOP3.LUT P2, RZ, R6, 0x1, RZ, 0xc0, !PT ;  /* 0x0000000106ff7812 */ /* 0x004fda000784c0ff */
[----:B------:R-:W-:Y:S01]  /*1dd0*/  @P2 SHF.R.U32.HI R3, RZ, 0x10, R5 ;  /* 0x00000010ff032819 */ /* 0x000fe20000011605 */
[----:B------:R-:W-:Y:S01]  /*1de0*/  VOTEU.ANY UP0, P2 ;  /* 0x0000000000ff7886 */ /* 0x000fe20001000100 */
[----:B------:R-:W-:Y:S02]  /*1df0*/  @P2 MOV R10, R4 ;  /* 0x00000004000a2202 */ /* 0x000fe40000000f00 */
[----:B------:R-:W-:Y:S02]  /*1e00*/  @P2 R2UR.BROADCAST UR8, R3 ;  /* 0x00000000030822ca */ /* 0x000fe400008e0000 */
[----:B------:R-:W-:-:S11]  /*1e10*/  @P2 LOP3.LUT R9, R5, 0xffff, RZ, 0xc0, !PT ;  /* 0x0000ffff05092812 */ /* 0x000fd600078ec0ff */
[----:B------:R-:W-:Y:S01]  /*1e20*/  @UP0 UMOV UR36, UR8 ;  /* 0x0000000800240c82 */ /* 0x000fe20008000000 */
[----:B-1----:R-:W-:Y:S05]  /*1e30*/  @!P0 BRA `(.L_x_33) ;  /* 0x0000000000b88947 */ /* 0x002fea0003800000 */
[----:B------:R-:W4:Y:S01]  /*1e40*/  LDC.64 R4, c[0x0][0xb18] ;  /* 0x0002c600ff047b82 */ /* 0x000f220000000a00 */
[----:B------:R-:W-:-:S07]  /*1e50*/  ISETP.NE.AND P3, PT, R40, 0x1, PT ;  /* 0x000000012800780c */ /* 0x000fce0003f65270 */
[----:B------:R-:W1:Y:S08]  /*1e60*/  LDC.64 R6, c[0x0][0xb10] ;  /* 0x0002c400ff067b82 */ /* 0x000e700000000a00 */
[----:B------:R-:W2:Y:S08]  /*1e70*/  LDC R14, c[0x0][0xb20] ;  /* 0x0002c800ff0e7b82 */ /* 0x000eb00000000800 */
[----:B------:R-:W3:Y:S01]  /*1e80*/  LDC R15, c[0x0][0xb0c] ;  /* 0x0002c300ff0f7b82 */ /* 0x000ee20000000800 */
[----:B----4-:R-:W-:Y:S01]  /*1e90*/  IMAD.HI.U32 R19, R0, R5, RZ ;  /* 0x0000000500137227 */ /* 0x010fe200078e00ff */
[----:B------:R-:W-:-:S03]  /*1ea0*/  ISETP.NE.AND P0, PT, R4, 0x1, PT ;  /* 0x000000010400780c */ /* 0x000fc60003f05270 */
[----:B------:R-:W-:-:S03]  /*1eb0*/  IMAD.HI.U32 R5, R9, R5, RZ ;  /* 0x0000000509057227 */ /* 0x000fc600078e00ff */
[----:B------:R-:W4:Y:S01]  /*1ec0*/  LDC.64 R2, c[0x0][0xb28] ;  /* 0x0002ca00ff027b82 */ /* 0x000f220000000a00 */
[----:B-1----:R-:W-:-:S04]  /*1ed0*/  IMAD.HI.U32 R20, R8, R6, RZ ;  /* 0x0000000608147227 */ /* 0x002fc800078e00ff */
[----:B------:R-:W-:Y:S01]  /*1ee0*/  IMAD.HI.U32 R21, R10, R6, RZ ;  /* 0x000000060a157227 */ /* 0x000fe200078e00ff */
[----:B------:R-:W-:Y:S02]  /*1ef0*/  SHF.R.U32.HI R20, RZ, R7, R20 ;  /* 0x00000007ff147219 */ /* 0x000fe40000011614 */
[-C--:B--2---:R-:W-:Y:S02]  /*1f00*/  SHF.R.U32.HI R19, RZ, R14.reuse, R19 ;  /* 0x0000000eff137219 */ /* 0x084fe40000011613 */
[----:B------:R-:W-:Y:S02]  /*1f10*/  SHF.R.U32.HI R5, RZ, R14, R5 ;  /* 0x0000000eff057219 */ /* 0x000fe40000011605 */
[----:B------:R-:W-:Y:S02]  /*1f20*/  SEL R19, R0, R19, !P0 ;  /* 0x0000001300137207 */ /* 0x000fe40004000000 */
[----:B------:R-:W-:Y:S02]  /*1f30*/  SHF.R.U32.HI R21, RZ, R7, R21 ;  /* 0x00000007ff157219 */ /* 0x000fe40000011615 */
[----:B---3--:R-:W-:-:S02]  /*1f40*/  ISETP.NE.AND P1, PT, R15, 0x1, PT ;  /* 0x000000010f00780c */ /* 0x008fc40003f25270 */
[----:B------:R-:W-:Y:S02]  /*1f50*/  SEL R5, R9, R5, !P0 ;  /* 0x0000000509057207 */ /* 0x000fe40004000000 */
[----:B------:R-:W-:Y:S02]  /*1f60*/  SEL R20, R8, R20, !P1 ;  /* 0x0000001408147207 */ /* 0x000fe40004800000 */
[----:B------:R-:W-:Y:S01]  /*1f70*/  SEL R21, R10, R21, !P1 ;  /* 0x000000150a157207 */ /* 0x000fe20004800000 */
[----:B----4-:R-:W-:-:S04]  /*1f80*/  IMAD.HI.U32 R18, R19, R2, RZ ;  /* 0x0000000213127227 */ /* 0x010fc800078e00ff */
        /* <DEDUP_REMOVED lines=10> */
[----:B------:R-:W-:-:S04]  /*2030*/  @!P0 IMAD.HI.U32 R7, R21, R2, RZ ;  /* 0x0000000215078227 */ /* 0x000fc800078e00ff */
[----:B------:R-:W-:Y:S01]  /*2040*/  IMAD.MOV R2, RZ, RZ, -R6 ;  /* 0x000000ffff027224 */ /* 0x000fe200078e0a06 */
[----:B------:R-:W-:Y:S02]  /*2050*/  @!P0 SHF.R.U32.HI R3, RZ, R3, R7 ;  /* 0x00000003ff038219 */ /* 0x000fe40000011607 */
[----:B------:R-:W-:Y:S01]  /*2060*/  IADD3 R7, PT, PT, -R5, RZ, RZ ;  /* 0x000000ff05077210 */ /* 0x000fe20007ffe1ff */
[----:B------:R-:W-:Y:S01]  /*2070*/  IMAD R2, R40, R2, R5 ;  /* 0x0000000228027224 */ /* 0x000fe200078e0205 */
        /* <DEDUP_REMOVED lines=10> */
.L_x_33:
[----:B------:R-:W1:Y:S02]  /*2120*/  LDCU UR8, c[0x0][0xb30] ;  /* 0x00016600ff0877ac */ /* 0x000e640008000800 */
[----:B-1----:R-:W-:-:S09]  /*2130*/  UISETP.NE.AND UP0, UPT, UR8, 0x1, UPT ;  /* 0x000000010800788c */ /* 0x002fd2000bf05270 */
[----:B------:R-:W-:Y:S05]  /*2140*/  BRA.U UP0, `(.L_x_34) ;  /* 0x0000000100407547 */ /* 0x000fea000b800000 */
[----:B------:R-:W1:Y:S08]  /*2150*/  LDC.64 R4, c[0x0][0xb10] ;  /* 0x0002c400ff047b82 */ /* 0x000e700000000a00 */
[----:B------:R-:W2:Y:S08]  /*2160*/  LDC.64 R2, c[0x0][0xb18] ;  /* 0x0002c600ff027b82 */ /* 0x000eb00000000a00 */
[----:B------:R-:W3:Y:S08]  /*2170*/  LDC R6, c[0x0][0xb20] ;  /* 0x0002c800ff067b82 */ /* 0x000ef00000000800 */
[----:B------:R-:W4:Y:S01]  /*2180*/  LDC R7, c[0x0][0xb0c] ;  /* 0x0002c300ff077b82 */ /* 0x000f220000000800 */
[----:B-1----:R-:W-:-:S05]  /*2190*/  IMAD.HI.U32 R4, R10, R4, RZ ;  /* 0x000000040a047227 */ /* 0x002fca00078e00ff */
[----:B------:R-:W-:Y:S01]  /*21a0*/  SHF.R.U32.HI R4, RZ, R5, R4 ;  /* 0x00000005ff047219 */ /* 0x000fe20000011604 */
[----:B--2---:R-:W-:Y:S01]  /*21b0*/  IMAD.HI.U32 R3, R9, R3, RZ ;  /* 0x0000000309037227 */ /* 0x004fe200078e00ff */
[----:B------:R-:W-:-:S04]  /*21c0*/  ISETP.NE.AND P0, PT, R2, 0x1, PT ;  /* 0x000000010200780c */ /* 0x000fc80003f05270 */
[----:B---3--:R-:W-:-:S04]  /*21d0*/  SHF.R.U32.HI R3, RZ, R6, R3 ;  /* 0x00000006ff037219 */ /* 0x008fc80000011603 */
[----:B------:R-:W-:Y:S02]  /*21e0*/  SEL R3, R9, R3, !P0 ;  /* 0x0000000309037207 */ /* 0x000fe40004000000 */
[----:B----4-:R-:W-:-:S04]  /*21f0*/  ISETP.NE.AND P1, PT, R7, 0x1, PT ;  /* 0x000000010700780c */ /* 0x010fc80003f25270 */
[----:B------:R-:W-:-:S05]  /*2200*/  SEL R4, R10, R4, !P1 ;  /* 0x000000040a047207 */ /* 0x000fca0004800000 */
[----:B------:R-:W-:Y:S02]  /*2210*/  IMAD.IADD R5, R3, 0x1, -R4 ;  /* 0x0000000103057824 */ /* 0x000fe400078e0a04 */
[----:B------:R-:W-:Y:S02]  /*2220*/  IMAD.IADD R3, R4, 0x1, -R3 ;  /* 0x0000000104037824 */ /* 0x000fe400078e0a03 */
[----:B------:R-:W-:Y:S02]  /*2230*/  IMAD R10, R5, R7, R10 ;  /* 0x00000007050a7224 */ /* 0x000fe400078e020a */
[----:B------:R-:W-:-:S07]  /*2240*/  IMAD R9, R3, R2, R9 ;  /* 0x0000000203097224 */ /* 0x000fce00078e0209 */
.L_x_34:
[----:B------:R-:W-:Y:S01]  /*2250*/  VIADD R16, R16, 0x1 ;  /* 0x0000000110107836 */ /* 0x000fe20000000000 */
[----:B------:R-:W-:Y:S01]  /*2260*/  PLOP3.LUT P1, PT, PT, PT, PT, 0x80, 0x8 ;  /* 0x000000000008781c */ /* 0x000fe20003f2f070 */
[----:B------:R-:W-:Y:S02]  /*2270*/  IMAD.IADD R15, R10, 0x1, R95 ;  /* 0x000000010a0f7824 */ /* 0x000fe400078e025f */
[----:B------:R-:W-:Y:S01]  /*2280*/  IMAD.IADD R14, R9, 0x1, R94 ;  /* 0x00000001090e7824 */ /* 0x000fe200078e025e */
[----:B------:R-:W-:-:S04]  /*2290*/  ISETP.NE.AND P0, PT, R16, 0x2, PT ;  /* 0x000000021000780c */ /* 0x000fc80003f05270 */
[----:B------:R-:W-:Y:S02]  /*22a0*/  SEL R2, RZ, 0x1, P0 ;  /* 0x00000001ff027807 */ /* 0x000fe40000000000 */
[----:B------:R-:W-:Y:S02]  /*22b0*/  SEL R16, R16, RZ, P0 ;  /* 0x000000ff10107207 */ /* 0x000fe40000000000 */
[----:B------:R-:W-:Y:S01]  /*22c0*/  LOP3.LUT R13, R13, R2, RZ, 0x3c, !PT ;  /* 0x000000020d0d7212 */ /* 0x000fe200078e3cff */
[----:B------:R-:W-:Y:S06]  /*22d0*/  @P2 BRA `(.L_x_35) ;  /* 0xfffffff000982947 */ /* 0x000fec000383ffff */
[----:B------:R-:W-:Y:S01]  /*22e0*/  UIADD3 UR4, UPT, UPT, UR4, 0x20, URZ ;  /* 0x0000002004047890 */ /* 0x000fe2000fffe0ff */
[----:B------:R-:W-:-:S03]  /*22f0*/  SHF.L.U32 R2, R17, 0x1f, RZ ;  /* 0x0000001f11027819 */ /* 0x000fc600000006ff */
[----:B------:R-:W-:-:S09]  /*2300*/  ULEA UR5, UR6, UR4, 0x3 ;  /* 0x0000000406057291 */ /* 0x000fd2000f8e18ff */
[----:B------:R-:W1:Y:S02]  /*2310*/  SYNCS.PHASECHK.TRANS64.TRYWAIT P0, [UR5], R2 ;  /* 0x00000002ff0075a7 */ /* 0x000e640008001105 */
[----:B-1----:R-:W-:Y:S05]  /*2320*/  @!P0 BRA `(.L_x_36) ;  /* 0x0000006c00888947 */ /* 0x002fea0003800000 */
.L_x_130:
[----:B------:R-:W-:-:S04]  /*2330*/  UIADD3 UR6, UPT, UPT, UR6, 0x1, URZ ;  /* 0x0000000106067890 */ /* 0x000fc8000fffe0ff */
[----:B------:R-:W-:-:S04]  /*2340*/  UISETP.NE.AND UP0, UPT, UR6, 0x4, UPT ;  /* 0x000000040600788c */ /* 0x000fc8000bf05270 */
[----:B------:R-:W-:Y:S02]  /*2350*/  USEL UR7, URZ, 0x1, UP0 ;  /* 0x00000001ff077887 */ /* 0x000fe40008000000 */
[----:B------:R-:W-:-:S04]  /*2360*/  USEL UR6, UR6, URZ, UP0 ;  /* 0x000000ff06067287 */ /* 0x000fc80008000000 */
[----:B------:R-:W-:Y:S01]  /*2370*/  ULEA UR5, UR6, UR4, 0x3 ;  /* 0x0000000406057291 */ /* 0x000fe2000f8e18ff */
[----:B-1----:R-:W-:-:S04]  /*2380*/  LOP3.LUT R2, R17, UR7, RZ, 0x3c, !PT ;  /* 0x0000000711027c12 */ /* 0x002fc8000f8e3cff */
[----:B------:R-:W-:-:S04]  /*2390*/  SHF.L.U32 R3, R2, 0x1f, RZ ;  /* 0x0000001f02037819 */ /* 0x000fc800000006ff */
[----:B------:R-:W1:Y:S02]  /*23a0*/  SYNCS.PHASECHK.TRANS64.TRYWAIT P0, [UR5], R3 ;  /* 0x00000003ff0075a7 */ /* 0x000e640008001105 */
[----:B-1----:R-:W-:Y:S05]  /*23b0*/  @!P0 BRA `(.L_x_37) ;  /* 0x0000006c007c8947 */ /* 0x002fea0003800000 */
.L_x_132:
[----:B------:R-:W-:-:S04]  /*23c0*/  UIADD3 UR6, UPT, UPT, UR6, 0x1, URZ ;  /* 0x0000000106067890 */ /* 0x000fc8000fffe0ff */
[----:B------:R-:W-:-:S04]  /*23d0*/  UISETP.NE.AND UP0, UPT, UR6, 0x4, UPT ;  /* 0x000000040600788c */ /* 0x000fc8000bf05270 */
[----:B------:R-:W-:Y:S02]  /*23e0*/  USEL UR7, URZ, 0x1, UP0 ;  /* 0x00000001ff077887 */ /* 0x000fe40008000000 */
[----:B------:R-:W-:-:S04]  /*23f0*/  USEL UR6, UR6, URZ, UP0 ;  /* 0x000000ff06067287 */ /* 0x000fc80008000000 */
[----:B------:R-:W-:Y:S01]  /*2400*/  ULEA UR5, UR6, UR4, 0x3 ;  /* 0x0000000406057291 */ /* 0x000fe2000f8e18ff */
[----:B------:R-:W-:-:S04]  /*2410*/  LOP3.LUT R2, R2, UR7, RZ, 0x3c, !PT ;  /* 0x0000000702027c12 */ /* 0x000fc8000f8e3cff */
[----:B-1----:R-:W-:-:S04]  /*2420*/  SHF.L.U32 R3, R2, 0x1f, RZ ;  /* 0x0000001f02037819 */ /* 0x002fc800000006ff */
[----:B------:R-:W1:Y:S02]  /*2430*/  SYNCS.PHASECHK.TRANS64.TRYWAIT P0, [UR5], R3 ;  /* 0x00000003ff0075a7 */ /* 0x000e640008001105 */
[----:B-1----:R-:W-:Y:S05]  /*2440*/  @!P0 BRA `(.L_x_38) ;  /* 0x0000006c00708947 */ /* 0x002fea0003800000 */
.L_x_134:
[----:B------:R-:W-:-:S04]  /*2450*/  UIADD3 UR6, UPT, UPT, UR6, 0x1, URZ ;  /* 0x0000000106067890 */ /* 0x000fc8000fffe0ff */
[----:B------:R-:W-:-:S04]  /*2460*/  UISETP.NE.AND UP0, UPT, UR6, 0x4, UPT ;  /* 0x000000040600788c */ /* 0x000fc8000bf05270 */
[----:B------:R-:W-:Y:S02]  /*2470*/  USEL UR5, URZ, 0x1, UP0 ;  /* 0x00000001ff057887 */ /* 0x000fe40008000000 */
[----:B------:R-:W-:-:S04]  /*2480*/  USEL UR6, UR6, URZ, UP0 ;  /* 0x000000ff06067287 */ /* 0x000fc80008000000 */
[----:B------:R-:W-:Y:S01]  /*2490*/  ULEA UR6, UR6, UR4, 0x3 ;  /* 0x0000000406067291 */ /* 0x000fe2000f8e18ff */
[----:B------:R-:W-:-:S04]  /*24a0*/  LOP3.LUT R2, R2, UR5, RZ, 0x3c, !PT ;  /* 0x0000000502027c12 */ /* 0x000fc8000f8e3cff */
[----:B------:R-:W-:Y:S01]  /*24b0*/  SHF.L.U32 R2, R2, 0x1f, RZ ;  /* 0x0000001f02027819 */ /* 0x000fe200000006ff */
[----:B-1--4-:R-:W-:-:S07]  /*24c0*/  IMAD.U32 R0, RZ, RZ, UR6 ;  /* 0x00000006ff007e24 */ /* 0x012fce000f8e00ff */
.L_x_39:
[----:B-1----:R1:W2:Y:S02]  /*24d0*/  SYNCS.PHASECHK.TRANS64.TRYWAIT P0, [R0+URZ], R2 ;  /* 0x00000002000075a7 */ /* 0x0022a400080011ff */
[----:B--2---:R-:W-:Y:S05]  /*24e0*/  @!P0 NANOSLEEP.SYNCS 0x989680 ;  /* 0x009896800000895d */ /* 0x004fea0003900000 */
[----:B------:R-:W2:Y:S02]  /*24f0*/  @!P0 SYNCS.PHASECHK.TRANS64 P0, [R0+URZ], R2 ;  /* 0x00000002000085a7 */ /* 0x000ea400080010ff */
[----:B--2---:R-:W-:Y:S05]  /*2500*/  @P0 EXIT ;  /* 0x000000000000094d */ /* 0x004fea0003800000 */
[----:B------:R-:W-:Y:S05]  /*2510*/  BRA `(.L_x_39) ;  /* 0xfffffffc00ec7947 */ /* 0x000fea000383ffff */
.L_x_17:
[----:B------:R-:W-:-:S04]  /*2520*/  UISETP.NE.AND UP1, UPT, UR37, URZ, UPT ;  /* 0x000000ff2500728c */ /* 0x000fc8000bf25270 */
[----:B------:R-:W-:-:S09]  /*2530*/  UISETP.NE.OR UP1, UPT, UR8, 0x1, UP1 ;  /* 0x000000010800788c */ /* 0x000fd20008f25670 */
[----:B------:R-:W-:Y:S05]  /*2540*/  BRA.U UP1, `(.L_x_40) ;  /* 0x0000000501487547 */ /* 0x000fea000b800000 */
[----:B------:R-:W-:Y:S01]  /*2550*/  ISETP.NE.AND P2, PT, R2, RZ, PT ;  /* 0x000000ff0200720c */ /* 0x000fe20003f45270 */
[----:B------:R-:W-:Y:S01]  /*2560*/  IMAD.MOV.U32 R12, RZ, RZ, 0x1 ;  /* 0x00000001ff0c7424 */ /* 0x000fe200078e00ff */
[----:B------:R-:W-:Y:S02]  /*2570*/  CS2R R10, SRZ ;  /* 0x00000000000a7805 */ /* 0x000fe4000001ff00 */
[----:B------:R-:W-:Y:S01]  /*2580*/  CS2R R8, SRZ ;  /* 0x0000000000087805 */ /* 0x000fe2000001ff00 */
[----:B------:R-:W-:Y:S01]  /*2590*/  UMOV UR4, 0x400 ;  /* 0x0000040000047882 */ /* 0x000fe20000000000 */
[----:B------:R-:W-:Y:S01]  /*25a0*/  UMOV UR6, URZ ;  /* 0x000000ff00067c82 */ /* 0x000fe20008000000 */
[----:B------:R-:W-:-:S12]  /*25b0*/  ULEA UR37, UR37, UR4, 0x18 ;  /* 0x0000000425257291 */ /* 0x000fd8000f8ec0ff */
.L_x_44:
[----:B------:R-:W-:Y:S02]  /*25c0*/  LEA R0, R8, UR37, 0x3 ;  /* 0x0000002508007c11 */ /* 0x000fe4000f8e18ff */
[----:B------:R-:W-:-:S03]  /*25d0*/  SHF.L.U32 R4, R9, 0x1f, RZ ;  /* 0x0000001f09047819 */ /* 0x000fc600000006ff */
[----:B------:R-:W-:Y:S01]  /*25e0*/  VIADD R5, R0, 0x100 ;  /* 0x0000010000057836 */ /* 0x000fe20000000000 */
[----:B------:R-:W1:Y:S02]  /*25f0*/  SYNCS.PHASECHK.TRANS64.TRYWAIT P0, [R0+URZ+0xf0], R4 ;  /* 0x0000f004000075a7 */ /* 0x000e6400080011ff */
[----:B-1----:R-:W-:Y:S05]  /*2600*/  @!P0 BRA `(.L_x_41) ;  /* 0x0000006c00188947 */ /* 0x002fea0003800000 */
.L_x_135:
[----:B------:R-:W-:Y:S01]  /*2610*/  ULEA UR5, UR6, UR37, 0x3 ;  /* 0x0000002506057291 */ /* 0x000fe2000f8e18ff */
[----:B-1----:R-:W-:Y:S01]  /*2620*/  PRMT R0, RZ, 0x654, R5 ;  /* 0x00000654ff007816 */ /* 0x002fe20000000005 */
[----:B------:R-:W-:Y:S01]  /*2630*/  @!P2 IMAD.MOV.U32 R4, RZ, RZ, 0x10 ;  /* 0x00000010ff04a424 */ /* 0x000fe200078e00ff */
[----:B------:R-:W-:Y:S01]  /*2640*/  SHF.L.U32 R5, R12, 0x1f, RZ ;  /* 0x0000001f0c057819 */ /* 0x000fe200000006ff */
[----:B------:R-:W-:Y:S01]  /*2650*/  UIADD3 UR4, UPT, UPT, UR5, 0x90, URZ ;  /* 0x0000009005047890 */ /* 0x000fe2000fffe0ff */
[----:B------:R1:W-:Y:S05]  /*2660*/  SYNCS.ARRIVE.TRANS64.RED.A1T0 RZ, [R0+URZ], RZ ;  /* 0x000000ff00ff79a7 */ /* 0x0003ea00081004ff */
[----:B------:R-:W-:Y:S01]  /*2670*/  IMAD.U32 R6, RZ, RZ, UR4 ;  /* 0x00000004ff067e24 */ /* 0x000fe2000f8e00ff */
[----:B------:R-:W2:Y:S04]  /*2680*/  SYNCS.PHASECHK.TRANS64.TRYWAIT P0, [UR5+0xa0], R5 ;  /* 0x0000a005ff0075a7 */ /* 0x000ea80008001105 */
[----:B------:R-:W-:Y:S01]  /*2690*/  PRMT R6, R2, 0x654, R6 ;  /* 0x0000065402067816 */ /* 0x000fe20000000006 */
[----:B-12---:R-:W-:Y:S06]  /*26a0*/  @!P0 BRA `(.L_x_42) ;  /* 0x0000006c00048947 */ /* 0x006fec0003800000 */
.L_x_137:
[----:B------:R-:W-:Y:S01]  /*26b0*/  ULEA UR4, UR6, UR37, 0x4 ;  /* 0x0000002506047291 */ /* 0x000fe2000f8e20ff */
[----:B------:R-:W-:Y:S01]  /*26c0*/  SEL R3, R6, R3, !P2 ;  /* 0x0000000306037207 */ /* 0x000fe20005000000 */
[----:B------:R-:W-:Y:S01]  /*26d0*/  UIADD3 UR5, UPT, UPT, UR5, 0x90, URZ ;  /* 0x0000009005057890 */ /* 0x000fe2000fffe0ff */
[----:B-1----:R-:W-:Y:S01]  /*26e0*/  LEA R0, R11, UR37, 0x3 ;  /* 0x000000250b007c11 */ /* 0x002fe2000f8e18ff */
[----:B------:R-:W-:Y:S01]  /*26f0*/  UIADD3 UR4, UPT, UPT, UR4, 0x120, URZ ;  /* 0x0000012004047890 */ /* 0x000fe2000fffe0ff */
[----:B------:R1:W-:Y:S01]  /*2700*/  @!P2 SYNCS.ARRIVE.TRANS64.RED RZ, [R3+URZ], R4 ;  /* 0x0000000403ffa9a7 */ /* 0x0003e200080004ff */
[----:B------:R-:W-:Y:S01]  /*2710*/  UIADD3 UR6, UPT, UPT, UR6, 0x1, URZ ;  /* 0x0000000106067890 */ /* 0x000fe2000fffe0ff */
[----:B------:R-:W-:-:S03]  /*2720*/  VIADD R8, R8, 0x1 ;  /* 0x0000000108087836 */ /* 0x000fc60000000000 */
[----:B------:R-:W-:Y:S02]  /*2730*/  UISETP.NE.AND UP0, UPT, UR6, 0x2, UPT ;  /* 0x000000020600788c */ /* 0x000fe4000bf05270 */
[----:B------:R-:W-:Y:S01]  /*2740*/  ISETP.NE.AND P0, PT, R8, 0x2, PT ;  /* 0x000000020800780c */ /* 0x000fe20003f05270 */
[----:B------:R-:W-:Y:S06]  /*2750*/  UGETNEXTWORKID.BROADCAST [UR4], [UR5] ;  /* 0x00000000040073ca */ /* 0x000fec0008000100 */
[----:B------:R-:W-:Y:S02]  /*2760*/  USEL UR4, URZ, 0x1, UP0 ;  /* 0x00000001ff047887 */ /* 0x000fe40008000000 */
[----:B------:R-:W-:-:S04]  /*2770*/  USEL UR6, UR6, URZ, UP0 ;  /* 0x000000ff06067287 */ /* 0x000fc80008000000 */
[----:B------:R-:W-:Y:S02]  /*2780*/  LOP3.LUT R12, R12, UR4, RZ, 0x3c, !PT ;  /* 0x000000040c0c7c12 */ /* 0x000fe4000f8e3cff */
[----:B-1----:R-:W-:-:S04]  /*2790*/  SHF.L.U32 R4, R10, 0x1f, RZ ;  /* 0x0000001f0a047819 */ /* 0x002fc800000006ff */
[----:B------:R-:W1:Y:S02]  /*27a0*/  SYNCS.PHASECHK.TRANS64.TRYWAIT P1, [R0+URZ+0x90], R4 ;  /* 0x00009004000075a7 */ /* 0x000e6400080211ff */
[----:B-1----:R-:W-:Y:S05]  /*27b0*/  @!P1 BRA `(.L_x_43) ;  /* 0x0000006800d89947 */ /* 0x002fea0003800000 */
.L_x_138:
[C---:B-1----:R-:W-:Y:S01]  /*27c0*/  LEA R4, R11.reuse, UR37, 0x4 ;  /* 0x000000250b047c11 */ /* 0x042fe2000f8e20ff */
[----:B------:R-:W-:Y:S01]  /*27d0*/  VIADD R0, R0, 0xa0 ;  /* 0x000000a000007836 */ /* 0x000fe20000000000 */
[----:B------:R-:W-:Y:S01]  /*27e0*/  SEL R8, R8, RZ, P0 ;  /* 0x000000ff08087207 */ /* 0x000fe20000000000 */
[----:B------:R-:W-:-:S03]  /*27f0*/  VIADD R11, R11, 0x1 ;  /* 0x000000010b0b7836 */ /* 0x000fc60000000000 */
[----:B------:R-:W1:Y:S01]  /*2800*/  LDS.128 R4, [R4+0x120] ;  /* 0x0001200004047984 */ /* 0x000e620000000c00 */
[----:B------:R-:W-:Y:S02]  /*2810*/  PRMT R0, RZ, 0x654, R0 ;  /* 0x00000654ff007816 */ /* 0x000fe40000000000 */
[C---:B------:R-:W-:Y:S01]  /*2820*/  ISETP.NE.AND P1, PT, R11.reuse, 0x2, PT ;  /* 0x000000020b00780c */ /* 0x040fe20003f25270 */
[----:B------:R-:W-:Y:S01]  /*2830*/  @!PT LDS RZ, [RZ] ;  /* 0x00000000fffff984 */ /* 0x000fe20000000800 */
[----:B------:R-:W-:Y:S01]  /*2840*/  @!PT LDS RZ, [RZ] ;  /* 0x00000000fffff984 */ /* 0x000fe20000000800 */
[----:B------:R-:W-:Y:S01]  /*2850*/  @!PT LDS RZ, [RZ] ;  /* 0x00000000fffff984 */ /* 0x000fe20000000800 */
[----:B------:R-:W-:Y:S01]  /*2860*/  @!PT LDS RZ, [RZ] ;  /* 0x00000000fffff984 */ /* 0x000fe20000000800 */
[----:B------:R2:W-:Y:S06]  /*2870*/  MEMBAR.ALL.CTA ;  /* 0x0000000000007992 */ /* 0x0005ec0000008000 */
[----:B--2---:R-:W2:Y:S01]  /*2880*/  FENCE.VIEW.ASYNC.S ;  /* 0x00000000000073c6 */ /* 0x004ea20000000000 */
[----:B------:R-:W-:Y:S01]  /*2890*/  SEL R11, R11, RZ, P1 ;  /* 0x000000ff0b0b7207 */ /* 0x000fe20000800000 */
[----:B--2---:R2:W-:Y:S01]  /*28a0*/  SYNCS.ARRIVE.TRANS64.RED.A1T0 RZ, [R0+URZ], RZ ;  /* 0x000000ff00ff79a7 */ /* 0x0045e200081004ff */
[----:B-1----:R-:W-:-:S02]  /*28b0*/  LOP3.LUT P3, RZ, R6, 0x1, RZ, 0xc0, !PT ;  /* 0x0000000106ff7812 */ /* 0x002fc4000786c0ff */
[----:B------:R-:W-:-:S04]  /*28c0*/  SEL R4, RZ, 0x1, P1 ;  /* 0x00000001ff047807 */ /* 0x000fc80000800000 */
[----:B------:R-:W-:Y:S02]  /*28d0*/  LOP3.LUT R10, R10, R4, RZ, 0x3c, !PT ;  /* 0x000000040a0a7212 */ /* 0x000fe400078e3cff */
[----:B--2---:R-:W-:-:S04]  /*28e0*/  SEL R0, RZ, 0x1, P0 ;  /* 0x00000001ff007807 */ /* 0x004fc80000000000 */
[----:B------:R-:W-:Y:S01]  /*28f0*/  LOP3.LUT R9, R9, R0, RZ, 0x3c, !PT ;  /* 0x0000000009097212 */ /* 0x000fe200078e3cff */
[----:B------:R-:W-:Y:S06]  /*2900*/  @P3 BRA `(.L_x_44) ;  /* 0xfffffffc002c3947 */ /* 0x000fec000383ffff */
[----:B------:R-:W-:Y:S01]  /*2910*/  ULEA UR5, UR6, UR37, 0x3 ;  /* 0x0000002506057291 */ /* 0x000fe2000f8e18ff */
[----:B------:R-:W-:-:S08]  /*2920*/  SHF.L.U32 R2, R12, 0x1f, RZ ;  /* 0x0000001f0c027819 */ /* 0x000fd000000006ff */
[----:B------:R-:W1:Y:S02]  /*2930*/  SYNCS.PHASECHK.TRANS64 P0, [UR5+0xa0], R2 ;  /* 0x0000a002ff0075a7 */ /* 0x000e640008001005 */
[----:B-1----:R-:W-:Y:S05]  /*2940*/  @P0 BRA `(.L_x_45) ;  /* 0x0000000000080947 */ /* 0x002fea0003800000 */
[----:B------:R-:W1:Y:S02]  /*2950*/  SYNCS.PHASECHK.TRANS64.TRYWAIT P0, [UR5+0xa0], R2 ;  /* 0x0000a002ff0075a7 */ /* 0x000e640008001105 */
[----:B-1----:R-:W-:Y:S05]  /*2960*/  @!P0 BRA `(.L_x_46) ;  /* 0x0000006800808947 */ /* 0x002fea0003800000 */
.L_x_45:
[----:B------:R-:W-:-:S04]  /*2970*/  UIADD3 UR4, UPT, UPT, UR6, 0x1, URZ ;  /* 0x0000000106047890 */ /* 0x000fc8000fffe0ff */
[----:B------:R-:W-:-:S04]  /*2980*/  UISETP.NE.AND UP0, UPT, UR4, 0x2, UPT ;  /* 0x000000020400788c */ /* 0x000fc8000bf05270 */
[----:B------:R-:W-:Y:S02]  /*2990*/  USEL UR7, URZ, 0x1, UP0 ;  /* 0x00000001ff077887 */ /* 0x000fe40008000000 */
[----:B------:R-:W-:-:S04]  /*29a0*/  USEL UR4, UR4, URZ, UP0 ;  /* 0x000000ff04047287 */ /* 0x000fc80008000000 */
[----:B------:R-:W-:Y:S01]  /*29b0*/  ULEA UR4, UR4, UR37, 0x3 ;  /* 0x0000002504047291 */ /* 0x000fe2000f8e18ff */
[----:B-1----:R-:W-:-:S04]  /*29c0*/  LOP3.LUT R2, R12, UR7, RZ, 0x3c, !PT ;  /* 0x000000070c027c12 */ /* 0x002fc8000f8e3cff */
[----:B------:R-:W-:-:S04]  /*29d0*/  SHF.L.U32 R0, R2, 0x1f, RZ ;  /* 0x0000001f02007819 */ /* 0x000fc800000006ff */
[----:B------:R-:W1:Y:S02]  /*29e0*/  SYNCS.PHASECHK.TRANS64 P0, [UR4+0xa0], R0 ;  /* 0x0000a000ff0075a7 */ /* 0x000e640008001004 */
[----:B-1----:R-:W-:Y:S05]  /*29f0*/  @P0 EXIT ;  /* 0x000000000000094d */ /* 0x002fea0003800000 */
[----:B------:R-:W-:Y:S02]  /*2a00*/  SHF.L.U32 R2, R2, 0x1f, RZ ;  /* 0x0000001f02027819 */ /* 0x000fe400000006ff */
[----:B------:R-:W-:-:S07]  /*2a10*/  MOV R0, UR4 ;  /* 0x0000000400007c02 */ /* 0x000fce0008000f00 */
.L_x_47:
[----:B-1----:R1:W2:Y:S02]  /*2a20*/  SYNCS.PHASECHK.TRANS64.TRYWAIT P0, [R0+URZ+0xa0], R2 ;  /* 0x0000a002000075a7 */ /* 0x0022a400080011ff */
[----:B--2---:R-:W-:Y:S05]  /*2a30*/  @!P0 NANOSLEEP.SYNCS 0x989680 ;  /* 0x009896800000895d */ /* 0x004fea0003900000 */
[----:B------:R-:W2:Y:S02]  /*2a40*/  @!P0 SYNCS.PHASECHK.TRANS64 P0, [R0+URZ+0xa0], R2 ;  /* 0x0000a002000085a7 */ /* 0x000ea400080010ff */
[----:B--2---:R-:W-:Y:S05]  /*2a50*/  @P0 EXIT ;  /* 0x000000000000094d */ /* 0x004fea0003800000 */
[----:B------:R-:W-:Y:S05]  /*2a60*/  BRA `(.L_x_47) ;  /* 0xfffffffc00ec7947 */ /* 0x000fea000383ffff */
.L_x_40:
[----:B------:R-:W-:-:S09]  /*2a70*/  UISETP.NE.AND UP1, UPT, UR8, URZ, UPT ;  /* 0x000000ff0800728c */ /* 0x000fd2000bf25270 */
[----:B------:R-:W-:Y:S05]  /*2a80*/  BRA.U UP1, `(.L_x_48) ;  /* 0x0000000d01cc7547 */ /* 0x000fea000b800000 */
[----:B------:R-:W-:Y:S01]  /*2a90*/  UMOV UR4, 0x40 ;  /* 0x0000004000047882 */ /* 0x000fe20000000000 */
[----:B------:R-:W-:Y:S01]  /*2aa0*/  NOP ;  /* 0x0000000000007918 */ /* 0x000fe20000000000 */
[----:B------:R-:W-:Y:S01]  /*2ab0*/  ULEA UR4, UR37, UR4, 0x18 ;  /* 0x0000000425047291 */ /* 0x000fe2000f8ec0ff */
[----:B------:R-:W-:Y:S02]  /*2ac0*/  UMOV UR5, 0x400 ;  /* 0x0000040000057882 */ /* 0x000fe40000000000 */
[----:B------:R-:W-:-:S06]  /*2ad0*/  ULEA UR37, UR37, UR5, 0x18 ;  /* 0x0000000525257291 */ /* 0x000fcc000f8ec0ff */
[----:B------:R-:W1:Y:S02]  /*2ae0*/  LDS.U8 R0, [UR4+0x1c] ;  /* 0x00001c04ff007984 */ /* 0x000e640008000000 */
[----:B-1----:R-:W-:-:S13]  /*2af0*/  ISETP.NE.AND P0, PT, R0, RZ, PT ;  /* 0x000000ff0000720c */ /* 0x002fda0003f05270 */
[----:B------:R-:W-:Y:S05]  /*2b00*/  @P0 BRA `(.L_x_49) ;  /* 0x0000000000580947 */ /* 0x000fea0003800000 */
[----:B------:R-:W-:-:S13]  /*2b10*/  ELECT P0, URZ, PT ;  /* 0x0000000000ff782f */ /* 0x000fda0003800000 */
[----:B------:R-:W-:Y:S05]  /*2b20*/  @!P0 BRA `(.L_x_50) ;  /* 0x0000000000608947 */ /* 0x000fea0003800000 */
[----:B------:R-:W-:Y:S01]  /*2b30*/  UMOV UR5, 0x10 ;  /* 0x0000001000057882 */ /* 0x000fe20000000000 */
[----:B------:R-:W-:Y:S01]  /*2b40*/  HFMA2 R0, -RZ, RZ, 0, 5.9604644775390625e-08 ;  /* 0x00000001ff007431 */ /* 0x000fe200000001ff */
[----:B------:R-:W-:-:S03]  /*2b50*/  MOV R2, 0xffff ;  /* 0x0000ffff00027802 */ /* 0x000fc60000000f00 */
[----:B------:R-:W-:Y:S04]  /*2b60*/  DEPBAR.LE SB1, 0x36 ;  /* 0x00009d800000791a */ /* 0x000fe80000000000 */
[----:B------:R-:W1:Y:S02]  /*2b70*/  UTCATOMSWS.FIND_AND_SET.ALIGN UP0, UR5, UR5 ;  /* 0x00000005000575e3 */ /* 0x000e640008000800 */
[----:B-1----:R-:W-:Y:S01]  /*2b80*/  MOV R3, UR5 ;  /* 0x0000000500037c02 */ /* 0x002fe20008000f00 */
[----:B------:R-:W-:Y:S06]  /*2b90*/  BRA.U UP0, `(.L_x_51) ;  /* 0x0000000100187547 */ /* 0x000fec000b800000 */
.L_x_52:
[----:B------:R-:W-:Y:S05]  /*2ba0*/  NANOSLEEP 0x64 ;  /* 0x000000640000795d */ /* 0x000fea0003800000 */
[----:B------:R-:W-:-:S05]  /*2bb0*/  UMOV UR5, 0x10 ;  /* 0x0000001000057882 */ /* 0x000fca0000000000 */
[----:B------:R-:W-:Y:S04]  /*2bc0*/  DEPBAR.LE SB1, 0x36 ;  /* 0x00009d800000791a */ /* 0x000fe80000000000 */
[----:B------:R-:W1:Y:S02]  /*2bd0*/  UTCATOMSWS.FIND_AND_SET.ALIGN UP0, UR5, UR5 ;  /* 0x00000005000575e3 */ /* 0x000e640008000800 */
[----:B-1----:R-:W-:Y:S01]  /*2be0*/  MOV R3, UR5 ;  /* 0x0000000500037c02 */ /* 0x002fe20008000f00 */
[----:B------:R-:W-:Y:S05]  /*2bf0*/  BRA.U !UP0, `(.L_x_52) ;  /* 0xfffffffd08e87547 */ /* 0x000fea000b83ffff */
.L_x_51:
[-C--:B------:R-:W-:Y:S02]  /*2c00*/  SHF.L.U32 R2, R2, R3.reuse, RZ ;  /* 0x0000000302027219 */ /* 0x080fe400000006ff */
[----:B------:R-:W-:Y:S01]  /*2c10*/  SHF.L.U32 R0, R0, R3, RZ ;  /* 0x0000000300007219 */ /* 0x000fe200000006ff */
[----:B------:R-:W-:Y:S02]  /*2c20*/  IMAD.SHL.U32 R3, R3, 0x20, RZ ;  /* 0x0000002003037824 */ /* 0x000fe400078e00ff */
[----:B------:R1:W-:Y:S04]  /*2c30*/  ATOMS.OR RZ, [UR4+0x14], R2 ;  /* 0x00001402ffff798c */ /* 0x0003e8000b000004 */
[----:B------:R1:W-:Y:S04]  /*2c40*/  ATOMS.OR RZ, [UR4+0x18], R0 ;  /* 0x00001800ffff798c */ /* 0x0003e8000b000004 */
[----:B------:R1:W-:Y:S01]  /*2c50*/  STS [UR37+0x140], R3 ;  /* 0x00014003ff007988 */ /* 0x0003e20008000825 */
[----:B------:R-:W-:Y:S05]  /*2c60*/  BRA `(.L_x_50) ;  /* 0x0000000000107947 */ /* 0x000fea0003800000 */
.L_x_49:
[----:B------:R-:W-:Y:S02]  /*2c70*/  MOV R0, 0xffffffff ;  /* 0xffffffff00007802 */ /* 0x000fe40000000f00 */
[----:B------:R-:W-:-:S03]  /*2c80*/  MOV R2, 0x2cb0 ;  /* 0x00002cb000027802 */ /* 0x000fc60000000f00 */
[----:B------:R1:W-:Y:S04]  /*2c90*/  STS [UR37+0x140], R0 ;  /* 0x00014000ff007988 */ /* 0x0003e80008000825 */
[----:B-1-3-5:R-:W-:Y:S05]  /*2ca0*/  CALL.REL.NOINC `($__internal_1_$__cuda_sm10x_tcgen05_guardrail_trap_phase_invalid_during_alloc) ;  /* 0x0000006c00c47944 */ /* 0x02afea0003c00000 */
.L_x_50:
[----:B------:R-:W-:Y:S05]  /*2cb0*/  WARPSYNC.ALL ;  /* 0x0000000000007948 */ /* 0x000fea0003800000 */
[----:B------:R-:W2:Y:S01]  /*2cc0*/  S2UR UR5, SR_CgaCtaId ;  /* 0x00000000000579c3 */ /* 0x000ea20000008800 */
[----:B------:R-:W-:Y:S01]  /*2cd0*/  UMOV UR4, 0x400 ;  /* 0x0000040000047882 */ /* 0x000fe20000000000 */
[----:B------:R-:W-:-:S06]  /*2ce0*/  NOP ;  /* 0x0000000000007918 */ /* 0x000fcc0000000000 */
[----:B------:R-:W-:Y:S06]  /*2cf0*/  BAR.ARV 0x6, 0xa0 ;  /* 0x0182800000007b1d */ /* 0x000fec0000002000 */
[----:B------:R-:W4:Y:S01]  /*2d00*/  LDCU UR7, c[0x0][0x38c] ;  /* 0x00007180ff0777ac */ /* 0x000f220008000800 */
[----:B------:R-:W-:Y:S01]  /*2d10*/  IMAD.MOV.U32 R11, RZ, RZ, 0x1 ;  /* 0x00000001ff0b7424 */ /* 0x000fe200078e00ff */
[----:B------:R-:W-:Y:S01]  /*2d20*/  CS2R R8, SRZ ;  /* 0x0000000000087805 */ /* 0x000fe2000001ff00 */
[----:B------:R-:W-:Y:S01]  /*2d30*/  IMAD.MOV.U32 R10, RZ, RZ, RZ ;  /* 0x000000ffff0a7224 */ /* 0x000fe200078e00ff */
[----:B------:R-:W3:Y:S01]  /*2d40*/  LDCU UR6, c[0x0][0x38c] ;  /* 0x00007180ff0677ac */ /* 0x000ee20008000800 */
[----:B------:R-:W-:Y:S01]  /*2d50*/  UMOV UR15, URZ ;  /* 0x000000ff000f7c82 */ /* 0x000fe20008000000 */
[----:B------:R-:W-:Y:S01]  /*2d60*/  UMOV UR14, URZ ;  /* 0x000000ff000e7c82 */ /* 0x000fe20008000000 */
[----:B--2---:R-:W-:Y:S01]  /*2d70*/  ULEA UR5, UR5, UR4, 0x18 ;  /* 0x0000000405057291 */ /* 0x004fe2000f8ec0ff */
[----:B------:R-:W-:Y:S01]  /*2d80*/  UMOV UR24, 0x0 ;  /* 0x0000000000187882 */ /* 0x000fe20000000000 */
[----:B------:R-:W-:-:S02]  /*2d90*/  UMOV UR25, 0x4400490 ;  /* 0x0440049000197882 */ /* 0x000fc40000000000 */
[----:B------:R-:W-:Y:S02]  /*2da0*/  UIADD3 UR10, UPT, UPT, UR5, 0x6400, URZ ;  /* 0x00006400050a7890 */ /* 0x000fe4000fffe0ff */
[----:B------:R-:W-:Y:S02]  /*2db0*/  UIADD3 UR11, UPT, UPT, UR5, 0xe400, URZ ;  /* 0x0000e400050b7890 */ /* 0x000fe4000fffe0ff */
[----:B----4-:R-:W-:Y:S01]  /*2dc0*/  UIADD3 UR7, UPT, UPT, UR7, 0x7f, URZ ;  /* 0x0000007f07077890 */ /* 0x010fe2000fffe0ff */
[----:B-1----:R-:W1:Y:S01]  /*2dd0*/  LDS R0, [UR5+0x140] ;  /* 0x00014005ff007984 */ /* 0x002e620008000800 */
[----:B------:R-:W-:Y:S02]  /*2de0*/  USHF.R.U32.HI UR10, URZ, 0x4, UR10 ;  /* 0x00000004ff0a7899 */ /* 0x000fe4000801160a */
[----:B------:R-:W-:Y:S02]  /*2df0*/  USHF.R.S32.HI UR4, URZ, 0x1f, UR7 ;  /* 0x0000001fff047899 */ /* 0x000fe40008011407 */
[----:B------:R-:W-:-:S02]  /*2e00*/  USHF.R.U32.HI UR11, URZ, 0x4, UR11 ;  /* 0x00000004ff0b7899 */ /* 0x000fc4000801160b */
[----:B------:R-:W-:Y:S02]  /*2e10*/  ULEA.HI UR4, UR4, UR7, URZ, 0x7 ;  /* 0x0000000704047291 */ /* 0x000fe4000f8f38ff */
[----:B------:R-:W-:Y:S02]  /*2e20*/  ULOP3.LUT UR10, UR10, 0x3fff, URZ, 0xc0, !UPT ;  /* 0x00003fff0a0a7892 */ /* 0x000fe4000f8ec0ff */
[----:B------:R-:W-:Y:S02]  /*2e30*/  USHF.R.S32.HI UR4, URZ, 0x7, UR4 ;  /* 0x00000007ff047899 */ /* 0x000fe40008011404 */
[----:B------:R-:W-:Y:S02]  /*2e40*/  ULOP3.LUT UR11, UR11, 0x3fff, URZ, 0xc0, !UPT ;  /* 0x00003fff0b0b7892 */ /* 0x000fe4000f8ec0ff */
[----:B------:R-:W-:Y:S01]  /*2e50*/  UISETP.LT.AND UP0, UPT, UR4, 0x1, UPT ;  /* 0x000000010400788c */ /* 0x000fe2000bf01270 */
[----:B------:R-:W-:Y:S01]  /*2e60*/  UMOV UR22, 0x0 ;  /* 0x0000000000167882 */ /* 0x000fe20000000000 */
[----:B------:R-:W-:-:S02]  /*2e70*/  UMOV UR23, 0x4400490 ;  /* 0x0440049000177882 */ /* 0x000fc40000000000 */
[----:B------:R-:W-:Y:S02]  /*2e80*/  USEL UR9, UR4, 0x1, !UP0 ;  /* 0x0000000104097887 */ /* 0x000fe4000c000000 */
[----:B------:R-:W-:Y:S02]  /*2e90*/  ULOP3.LUT UR10, UR10, 0x10000, URZ, 0xfc, !UPT ;  /* 0x000100000a0a7892 */ /* 0x000fe4000f8efcff */
[----:B------:R-:W-:Y:S02]  /*2ea0*/  ULOP3.LUT UR11, UR11, 0x10000, URZ, 0xfc, !UPT ;  /* 0x000100000b0b7892 */ /* 0x000fe4000f8efcff */
[----:B------:R-:W-:Y:S02]  /*2eb0*/  UIADD3 UR9, UPT, UPT, -UR9, URZ, URZ ;  /* 0x000000ff09097290 */ /* 0x000fe4000fffe1ff */
[----:B---3--:R-:W-:Y:S01]  /*2ec0*/  UISETP.GE.AND UP3, UPT, UR6, 0x1, UPT ;  /* 0x000000010600788c */ /* 0x008fe2000bf66270 */
[----:B------:R-:W-:Y:S01]  /*2ed0*/  UMOV UR20, 0x0 ;  /* 0x0000000000147882 */ /* 0x000fe20000000000 */
[----:B------:R-:W-:Y:S01]  /*2ee0*/  UMOV UR21, 0x4400490 ;  /* 0x0440049000157882 */ /* 0x000fe20000000000 */
[----:B------:R-:W-:Y:S01]  /*2ef0*/  UMOV UR18, 0x0 ;  /* 0x0000000000127882 */ /* 0x000fe20000000000 */
[----:B------:R-:W-:Y:S01]  /*2f00*/  UMOV UR19, 0x4400490 ;  /* 0x0440049000137882 */ /* 0x000fe20000000000 */
[----:B-1----:R-:W-:-:S15]  /*2f10*/  R2UR UR16, R0 ;  /* 0x00000000001072ca */ /* 0x002fde00000e0000 */
.L_x_59:
[----:B------:R-:W-:Y:S02]  /*2f20*/  LEA R0, R10, UR5, 0x3 ;  /* 0x000000050a007c11 */ /* 0x000fe4000f8e18ff */
[----:B------:R-:W-:Y:S02]  /*2f30*/  SHF.L.U32 R2, R9, 0x1f, RZ ;  /* 0x0000001f09027819 */ /* 0x000fe400000006ff */
[----:B------:R-:W-:Y:S01]  /*2f40*/  PLOP3.LUT P0, PT, PT, PT, UP3, 0x80, 0x8 ;  /* 0x000000000008781c */ /* 0x000fe20003f0f038 */
[----:B------:R-:W-:Y:S01]  /*2f50*/  VIADD R3, R0, 0xa0 ;  /* 0x000000a000037836 */ /* 0x000fe20000000000 */
[----:B-1----:R-:W1:Y:S02]  /*2f60*/  SYNCS.PHASECHK.TRANS64.TRYWAIT P1, [R0+URZ+0x90], R2 ;  /* 0x00009002000075a7 */ /* 0x002e6400080211ff */
[----:B-1-3--:R-:W-:Y:S09]  /*2f70*/  @!P1 BRA `(.L_x_53) ;  /* 0x0000006400149947 */ /* 0x00aff20003800000 */
.L_x_140:
[----:B------:R-:W-:Y:S01]  /*2f80*/  LEA R4, R10, UR5, 0x4 ;  /* 0x000000050a047c11 */ /* 0x000fe2000f8e20ff */
[----:B------:R-:W-:Y:S01]  /*2f90*/  @UP3 ULEA UR6, UR14, UR5, 0x3 ;  /* 0x000000050e063291 */ /* 0x000fe2000f8e18ff */
[----:B------:R-:W-:Y:S01]  /*2fa0*/  PLOP3.LUT P2, PT, PT, PT, PT, 0x80, 0x8 ;  /* 0x000000000008781c */ /* 0x000fe20003f4f070 */
[----:B------:R-:W-:Y:S01]  /*2fb0*/  ULEA UR7, UR15, UR5, 0x3 ;  /* 0x000000050f077291 */ /* 0x000fe2000f8e18ff */
[----:B------:R-:W-:Y:S02]  /*2fc0*/  PRMT R3, RZ, 0x654, R3 ;  /* 0x00000654ff037816 */ /* 0x000fe40000000003 */
[----:B------:R-:W2:Y:S01]  /*2fd0*/  LDS.128 R4, [R4+0x120] ;  /* 0x0001200004047984 */ /* 0x000ea20000000c00 */
[----:B-1----:R-:W-:Y:S02]  /*2fe0*/  @P0 SHF.L.U32 R2, R8, 0x1f, RZ ;  /* 0x0000001f08020819 */ /* 0x002fe400000006ff */
[----:B------:R-:W-:Y:S01]  /*2ff0*/  SHF.L.U32 R0, R11, 0x1f, RZ ;  /* 0x0000001f0b007819 */ /* 0x000fe200000006ff */
[----:B------:R-:W-:Y:S01]  /*3000*/  @!PT LDS RZ, [RZ] ;  /* 0x00000000fffff984 */ /* 0x000fe20000000800 */
[----:B------:R-:W-:Y:S01]  /*3010*/  @!PT LDS RZ, [RZ] ;  /* 0x00000000fffff984 */ /* 0x000fe20000000800 */
[----:B------:R-:W-:Y:S01]  /*3020*/  @!PT LDS RZ, [RZ] ;  /* 0x00000000fffff984 */ /* 0x000fe20000000800 */
[----:B------:R-:W-:Y:S01]  /*3030*/  @!PT LDS RZ, [RZ] ;  /* 0x00000000fffff984 */ /* 0x000fe20000000800 */
[----:B------:R1:W-:Y:S06]  /*3040*/  MEMBAR.ALL.CTA ;  /* 0x0000000000007992 */ /* 0x0003ec0000008000 */
[----:B-1----:R-:W1:Y:S02]  /*3050*/  FENCE.VIEW.ASYNC.S ;  /* 0x00000000000073c6 */ /* 0x002e640000000000 */
[----:B-1----:R1:W-:Y:S01]  /*3060*/  SYNCS.ARRIVE.TRANS64.RED.A1T0 RZ, [R3+URZ], RZ ;  /* 0x000000ff03ff79a7 */ /* 0x0023e200081004ff */
[----:B------:R1:W3:Y:S01]  /*3070*/  @P0 SYNCS.PHASECHK.TRANS64.TRYWAIT P2, [UR6], R2 ;  /* 0x00000002ff0005a7 */ /* 0x0002e20008041106 */
[----:B------:R-:W-:Y:S01]  /*3080*/  ULEA.HI UR6, UR15, UR15, URZ, 0x1 ;  /* 0x0000000f0f067291 */ /* 0x000fe2000f8f08ff */
[----:B--2---:R-:W-:-:S03]  /*3090*/  LOP3.LUT P1, RZ, R6, 0x1, RZ, 0xc0, !PT ;  /* 0x0000000106ff7812 */ /* 0x004fc6000782c0ff */
[----:B------:R-:W-:Y:S02]  /*30a0*/  USHF.L.U32 UR8, UR6, 0x7, URZ ;  /* 0x0000000706087899 */ /* 0x000fe400080006ff */
[----:B------:R-:W-:Y:S02]  /*30b0*/  ULOP3.LUT UR6, UR6, 0xffe, URZ, 0xc0, !UPT ;  /* 0x00000ffe06067892 */ /* 0x000fe4000f8ec0ff */
[----:B------:R-:W-:Y:S02]  /*30c0*/  ULOP3.LUT UR8, UR8, 0xffffff00, URZ, 0xc0, !UPT ;  /* 0xffffff0008087892 */ /* 0x000fe4000f8ec0ff */
[----:B------:R-:W-:Y:S02]  /*30d0*/  UIADD3 UR6, UPT, UPT, -UR6, UR15, URZ ;  /* 0x0000000f06067290 */ /* 0x000fe4000fffe1ff */
[----:B------:R-:W-:Y:S01]  /*30e0*/  UIADD3 UR8, UPT, UPT, UR16, UR8, URZ ;  /* 0x0000000810087290 */ /* 0x000fe2000fffe0ff */
[----:B------:R-:W2:Y:S03]  /*30f0*/  SYNCS.PHASECHK.TRANS64.TRYWAIT P0, [UR7+0xd0], R0 ;  /* 0x0000d000ff0075a7 */ /* 0x000ea60008001107 */
[----:B------:R-:W-:Y:S01]  /*3100*/  ULEA UR8, UR6, UR8, 0x14 ;  /* 0x0000000806087291 */ /* 0x000fe2000f8ea0ff */
[----:B-123--:R-:W-:Y:S11]  /*3110*/  @!P0 BRA `(.L_x_54) ;  /* 0x0000006000c08947 */ /* 0x00eff60003800000 */
.L_x_142:
[----:B------:R-:W-:Y:S01]  /*3120*/  IADD3 R10, PT, PT, R10, 0x1, RZ ;  /* 0x000000010a0a7810 */ /* 0x000fe20007ffe0ff */
[----:B------:R-:W-:Y:S06]  /*3130*/  BRA.U !UP3, `(.L_x_55) ;  /* 0x000000010bc07547 */ /* 0x000fec000b800000 */
[----:B------:R-:W-:Y:S01]  /*3140*/  UPLOP3.LUT UP4, UPT, UPT, UPT, UPT, 0x40, 0x4 ;  /* 0x000000000004789c */ /* 0x000fe20003f8e870 */
[----:B------:R-:W-:Y:S01]  /*3150*/  UMOV UR13, UR9 ;  /* 0x00000009000d7c82 */ /* 0x000fe20008000000 */
[----:B------:R-:W-:Y:S01]  /*3160*/  UMOV UR12, UR4 ;  /* 0x00000004000c7c82 */ /* 0x000fe20008000000 */
[----:B------:R-:W-:-:S08]  /*3170*/  UMOV UR17, UR14 ;  /* 0x0000000e00117c82 */ /* 0x000fd00008000000 */
.L_x_58:
[----:B------:R-:W-:Y:S02]  /*3180*/  UIADD3 UR13, UPT, UPT, UR13, 0x1, URZ ;  /* 0x000000010d0d7890 */ /* 0x000fe4000fffe0ff */
[----:B--2---:R-:W-:Y:S02]  /*3190*/  ULEA UR6, UR17, UR5, 0x3 ;  /* 0x0000000511067291 */ /* 0x004fe4000f8e18ff */
[----:B------:R-:W-:Y:S01]  /*31a0*/  UISETP.NE.AND UP0, UPT, UR13, URZ, UPT ;  /* 0x000000ff0d00728c */ /* 0x000fe2000bf05270 */
[----:B---3--:R-:W-:Y:S10]  /*31b0*/  @P2 BRA `(.L_x_56) ;  /* 0x00000000000c2947 */ /* 0x008ff40003800000 */
[----:B-1----:R-:W-:Y:S04]  /*31c0*/  SHF.L.U32 R2, R8, 0x1f, RZ ;  /* 0x0000001f08027819 */ /* 0x002fe800000006ff */
[----:B------:R-:W1:Y:S02]  /*31d0*/  SYNCS.PHASECHK.TRANS64.TRYWAIT P0, [UR6], R2 ;  /* 0x00000002ff0075a7 */ /* 0x000e640008001106 */
[----:B-1----:R-:W-:Y:S05]  /*31e0*/  @!P0 BRA `(.L_x_57) ;  /* 0x0000006000a48947 */ /* 0x002fea0003800000 */
.L_x_56:
[----:B------:R-:W-:Y:S01]  /*31f0*/  UISETP.NE.AND UP1, UPT, UR12, 0x1, UPT ;  /* 0x000000010c00788c */ /* 0x000fe2000bf25270 */
[----:B------:R-:W-:Y:S01]  /*3200*/  PLOP3.LUT P2, PT, PT, PT, PT, 0x80, 0x8 ;  /* 0x000000000008781c */ /* 0x000fe20003f4f070 */
[----:B------:R-:W-:Y:S02]  /*3210*/  UIADD3 UR14, UPT, UPT, UR17, 0x1, URZ ;  /* 0x00000001110e7890 */ /* 0x000fe4000fffe0ff */
[----:B------:R-:W-:Y:S02]  /*3220*/  ULEA UR28, UR17, UR11, 0xb ;  /* 0x0000000b111c7291 */ /* 0x000fe4000f8e58ff */
[----:B------:R-:W-:Y:S01]  /*3230*/  UISETP.NE.AND UP2, UPT, UR14, 0x4, UPT ;  /* 0x000000040e00788c */ /* 0x000fe2000bf45270 */
[----:B------:R-:W-:Y:S01]  /*3240*/  PLOP3.LUT P0, PT, PT, PT, UP1, 0x80, 0x8 ;  /* 0x000000000008781c */ /* 0x000fe20003f0f018 */
[----:B------:R-:W-:Y:S02]  /*3250*/  UIADD3 UR40, UPT, UPT, UR28, 0x2, URZ ;  /* 0x000000021c287890 */ /* 0x000fe4000fffe0ff */
[----:B------:R-:W-:Y:S02]  /*3260*/  USEL UR27, URZ, 0x1, UP2 ;  /* 0x00000001ff1b7887 */ /* 0x000fe40009000000 */
[----:B------:R-:W-:Y:S02]  /*3270*/  USEL UR14, UR14, URZ, UP2 ;  /* 0x000000ff0e0e7287 */ /* 0x000fe40009000000 */
[----:B------:R-:W-:Y:S02]  /*3280*/  UIADD3 UR36, UPT, UPT, UR28, 0x4, URZ ;  /* 0x000000041c247890 */ /* 0x000fe4000fffe0ff */
[----:B------:R-:W-:Y:S01]  /*3290*/  @UP1 ULEA UR26, UR14, UR5, 0x3 ;  /* 0x000000050e1a1291 */ /* 0x000fe2000f8e18ff */
[----:B------:R-:W-:Y:S01]  /*32a0*/  LOP3.LUT R8, R8, UR27, RZ, 0x3c, !PT ;  /* 0x0000001b08087c12 */ /* 0x000fe2000f8e3cff */
[----:B------:R-:W-:Y:S02]  /*32b0*/  UIADD3 UR32, UPT, UPT, UR28, 0x6, URZ ;  /* 0x000000061c207890 */ /* 0x000fe4000fffe0ff */
[----:B------:R-:W-:Y:S01]  /*32c0*/  UIADD3 UR6, UPT, UPT, UR6, 0x20, URZ ;  /* 0x0000002006067890 */ /* 0x000fe2000fffe0ff */
[----:B-1----:R-:W-:Y:S01]  /*32d0*/  @P0 SHF.L.U32 R0, R8, 0x1f, RZ ;  /* 0x0000001f08000819 */ /* 0x002fe200000006ff */
[----:B------:R-:W-:Y:S01]  /*32e0*/  UIADD3 UR12, UPT, UPT, UR12, -0x1, URZ ;  /* 0xffffffff0c0c7890 */ /* 0x000fe2000fffe0ff */
[----:B------:R-:W-:Y:S02]  /*32f0*/  UMOV UR29, 0x40004040 ;  /* 0x40004040001d7882 */ /* 0x000fe40000000000 */
[----:B------:R2:W3:Y:S01]  /*3300*/  @P0 SYNCS.PHASECHK.TRANS64.TRYWAIT P2, [UR26], R0 ;  /* 0x00000000ff0005a7 */ /* 0x0004e2000804111a */
[----:B------:R-:W-:Y:S01]  /*3310*/  ULEA UR26, UR17, UR10, 0x9 ;  /* 0x0000000a111a7291 */ /* 0x000fe2000f8e48ff */
[----:B------:R-:W-:Y:S01]  /*3320*/  UMOV UR27, 0x40004040 ;  /* 0x40004040001b7882 */ /* 0x000fe20000000000 */
[----:B------:R-:W-:Y:S02]  /*3330*/  UMOV UR41, 0x40004040 ;  /* 0x4000404000297882 */ /* 0x000fe40000000000 */
[----:B------:R-:W-:Y:S02]  /*3340*/  UIADD3 UR38, UPT, UPT, UR26, 0x2, URZ ;  /* 0x000000021a267890 */ /* 0x000fe4000fffe0ff */
[----:B------:R-:W-:Y:S02]  /*3350*/  UIADD3 UR34, UPT, UPT, UR26, 0x4, URZ ;  /* 0x000000041a227890 */ /* 0x000fe4000fffe0ff */
[----:B------:R-:W-:Y:S01]  /*3360*/  UIADD3 UR30, UPT, UPT, UR26, 0x6, URZ ;  /* 0x000000061a1e7890 */ /* 0x000fe2000fffe0ff */
[----:B------:R2:W-:Y:S01]  /*3370*/  UTCQMMA gdesc[UR26], gdesc[UR28], tmem[UR8], tmem[UR24], idesc[UR25], UP4 ;  /* 0x00ff181c1a0075ea */ /* 0x0005e2000a000308 */
[----:B------:R-:W-:Y:S01]  /*3380*/  UPLOP3.LUT UP4, UPT, UPT, UPT, UPT, 0x80, 0x8 ;  /* 0x000000000008789c */ /* 0x000fe20003f8f070 */
[----:B------:R-:W-:Y:S01]  /*3390*/  UMOV UR39, 0x40004040 ;  /* 0x4000404000277882 */ /* 0x000fe20000000000 */
[----:B------:R-:W-:Y:S01]  /*33a0*/  UMOV UR37, 0x40004040 ;  /* 0x4000404000257882 */ /* 0x000fe20000000000 */
[----:B------:R2:W-:Y:S01]  /*33b0*/  UTCQMMA gdesc[UR38], gdesc[UR40], tmem[UR8], tmem[UR22], idesc[UR23], UPT ;  /* 0x00ff1628260075ea */ /* 0x0005e2000b800308 */
[----:B------:R-:W-:Y:S01]  /*33c0*/  UMOV UR35, 0x40004040 ;  /* 0x4000404000237882 */ /* 0x000fe20000000000 */
[----:B------:R-:W-:Y:S01]  /*33d0*/  UMOV UR33, 0x40004040 ;  /* 0x4000404000217882 */ /* 0x000fe20000000000 */
[----:B------:R-:W-:Y:S01]  /*33e0*/  UMOV UR31, 0x40004040 ;  /* 0x40004040001f7882 */ /* 0x000fe20000000000 */
[----:B------:R2:W-:Y:S01]  /*33f0*/  UTCQMMA gdesc[UR34], gdesc[UR36], tmem[UR8], tmem[UR20], idesc[UR21], UPT ;  /* 0x00ff1424220075ea */ /* 0x0005e2000b800308 */
[----:B------:R2:W-:Y:S01]  /*3400*/  UTCQMMA gdesc[UR30], gdesc[UR32], tmem[UR8], tmem[UR18], idesc[UR19], UPT ;  /* 0x00ff12201e0075ea */ /* 0x0005e2000b800308 */
[----:B------:R2:W-:Y:S01]  /*3410*/  UTCBAR [UR6], URZ ;  /* 0x000000ff060073e9 */ /* 0x0005e200080000ff */
[----:B------:R-:W-:Y:S01]  /*3420*/  UMOV UR17, UR14 ;  /* 0x0000000e00117c82 */ /* 0x000fe20008000000 */
[----:B------:R-:W-:Y:S05]  /*3430*/  BRA.U UP0, `(.L_x_58) ;  /* 0xfffffffd00507547 */ /* 0x000fea000b83ffff */
.L_x_55:
[----:B------:R-:W-:Y:S01]  /*3440*/  UIADD3 UR15, UPT, UPT, UR15, 0x1, URZ ;  /* 0x000000010f0f7890 */ /* 0x000fe2000fffe0ff */
[C---:B------:R-:W-:Y:S01]  /*3450*/  ISETP.NE.AND P0, PT, R10.reuse, 0x2, PT ;  /* 0x000000020a00780c */ /* 0x040fe20003f05270 */
[----:B------:R-:W-:Y:S02]  /*3460*/  UIADD3 UR7, UPT, UPT, UR7, 0xb0, URZ ;  /* 0x000000b007077890 */ /* 0x000fe4000fffe0ff */
[----:B------:R-:W-:Y:S01]  /*3470*/  UISETP.NE.AND UP0, UPT, UR15, 0x4, UPT ;  /* 0x000000040f00788c */ /* 0x000fe2000bf05270 */
[----:B-12---:R-:W-:Y:S02]  /*3480*/  SEL R0, RZ, 0x1, P0 ;  /* 0x00000001ff007807 */ /* 0x006fe40000000000 */
[----:B------:R-:W-:Y:S01]  /*3490*/  SEL R10, R10, RZ, P0 ;  /* 0x000000ff0a0a7207 */ /* 0x000fe20000000000 */
[----:B------:R-:W-:Y:S01]  /*34a0*/  USEL UR6, URZ, 0x1, UP0 ;  /* 0x00000001ff067887 */ /* 0x000fe20008000000 */
[----:B------:R-:W-:Y:S01]  /*34b0*/  LOP3.LUT R9, R9, R0, RZ, 0x3c, !PT ;  /* 0x0000000009097212 */ /* 0x000fe200078e3cff */
[----:B------:R-:W-:Y:S01]  /*34c0*/  USEL UR15, UR15, URZ, UP0 ;  /* 0x000000ff0f0f7287 */ /* 0x000fe20008000000 */
[----:B------:R1:W-:Y:S03]  /*34d0*/  UTCBAR [UR7], URZ ;  /* 0x000000ff070073e9 */ /* 0x0003e600080000ff */
[----:B------:R-:W-:Y:S01]  /*34e0*/  LOP3.LUT R11, R11, UR6, RZ, 0x3c, !PT ;  /* 0x000000060b0b7c12 */ /* 0x000fe2000f8e3cff */
[----:B------:R-:W-:Y:S07]  /*34f0*/  @P1 BRA `(.L_x_59) ;  /* 0xfffffff800881947 */ /* 0x000fee000383ffff */
[----:B------:R-:W2:Y:S01]  /*3500*/  S2UR UR4, SR_CgaCtaId ;  /* 0x00000000000479c3 */ /* 0x000ea20000008800 */
[----:B------:R-:W-:Y:S01]  /*3510*/  ELECT P0, URZ, PT ;  /* 0x0000000000ff782f */ /* 0x000fe20003800000 */
[----:B------:R-:W-:Y:S01]  /*3520*/  IMAD.MOV.U32 R0, RZ, RZ, 0x1 ;  /* 0x00000001ff007424 */ /* 0x000fe200078e00ff */
[----:B------:R-:W-:Y:S01]  /*3530*/  UIADD3 UR5, UPT, UPT, UR5, 0xd0, URZ ;  /* 0x000000d005057890 */ /* 0x000fe2000fffe0ff */
[----:B------:R-:W-:Y:S01]  /*3540*/  SHF.L.U32 R2, R11, 0x1f, RZ ;  /* 0x0000001f0b027819 */ /* 0x000fe200000006ff */
[----:B------:R-:W-:-:S03]  /*3550*/  UMOV UR6, 0x40 ;  /* 0x0000004000067882 */ /* 0x000fc60000000000 */
[----:B------:R-:W-:Y:S01]  /*3560*/  UVIRTCOUNT.DEALLOC.SMPOOL 0x80 ;  /* 0x000000800000784c */ /* 0x000fe20000000000 */
[----:B--2---:R-:W-:Y:S02]  /*3570*/  ULEA UR4, UR4, UR6, 0x18 ;  /* 0x0000000604047291 */ /* 0x004fe4000f8ec0ff */
[----:B------:R-:W-:-:S07]  /*3580*/  ULEA UR6, UR15, UR5, 0x3 ;  /* 0x000000050f067291 */ /* 0x000fce000f8e18ff */
[----:B------:R2:W-:Y:S02]  /*3590*/  @P0 STS.U8 [UR4+0x1c], R0 ;  /* 0x00001c00ff000988 */ /* 0x0005e40008000004 */
[----:B------:R-:W4:Y:S02]  /*35a0*/  SYNCS.PHASECHK.TRANS64.TRYWAIT P0, [UR6], R2 ;  /* 0x00000002ff0075a7 */ /* 0x000f240008001106 */
[----:B--2-4-:R-:W-:Y:S05]  /*35b0*/  @!P0 BRA `(.L_x_60) ;  /* 0x0000005c00c88947 */ /* 0x014fea0003800000 */
.L_x_145:
[----:B-1----:R-:W-:-:S04]  /*35c0*/  UIADD3 UR7, UPT, UPT, UR15, 0x1, URZ ;  /* 0x000000010f077890 */ /* 0x002fc8000fffe0ff */
[----:B------:R-:W-:-:S04]  /*35d0*/  UISETP.NE.AND UP0, UPT, UR7, 0x4, UPT ;  /* 0x000000040700788c */ /* 0x000fc8000bf05270 */
[----:B------:R-:W-:Y:S02]  /*35e0*/  USEL UR8, URZ, 0x1, UP0 ;  /* 0x00000001ff087887 */ /* 0x000fe40008000000 */
[----:B------:R-:W-:-:S04]  /*35f0*/  USEL UR7, UR7, URZ, UP0 ;  /* 0x000000ff07077287 */ /* 0x000fc80008000000 */
[----:B------:R-:W-:Y:S01]  /*3600*/  ULEA UR6, UR7, UR5, 0x3 ;  /* 0x0000000507067291 */ /* 0x000fe2000f8e18ff */
[----:B--2---:R-:W-:-:S04]  /*3610*/  LOP3.LUT R2, R11, UR8, RZ, 0x3c, !PT ;  /* 0x000000080b027c12 */ /* 0x004fc8000f8e3cff */
[----:B------:R-:W-:-:S04]  /*3620*/  SHF.L.U32 R3, R2, 0x1f, RZ ;  /* 0x0000001f02037819 */ /* 0x000fc800000006ff */
[----:B------:R-:W1:Y:S02]  /*3630*/  SYNCS.PHASECHK.TRANS64.TRYWAIT P0, [UR6], R3 ;  /* 0x00000003ff0075a7 */ /* 0x000e640008001106 */
[----:B-1----:R-:W-:Y:S05]  /*3640*/  @!P0 BRA `(.L_x_61) ;  /* 0x0000005c00bc8947 */ /* 0x002fea0003800000 */
.L_x_147:
        /* <DEDUP_REMOVED lines=9> */
.L_x_149:
[----:B------:R-:W-:-:S04]  /*36e0*/  UIADD3 UR7, UPT, UPT, UR7, 0x1, URZ ;  /* 0x0000000107077890 */ /* 0x000fc8000fffe0ff */
[----:B------:R-:W-:-:S04]  /*36f0*/  UISETP.NE.AND UP0, UPT, UR7, 0x4, UPT ;  /* 0x000000040700788c */ /* 0x000fc8000bf05270 */
[----:B------:R-:W-:Y:S02]  /*3700*/  USEL UR6, URZ, 0x1, UP0 ;  /* 0x00000001ff067887 */ /* 0x000fe40008000000 */
[----:B------:R-:W-:-:S04]  /*3710*/  USEL UR7, UR7, URZ, UP0 ;  /* 0x000000ff07077287 */ /* 0x000fc80008000000 */
[----:B------:R-:W-:Y:S01]  /*3720*/  ULEA UR7, UR7, UR5, 0x3 ;  /* 0x0000000507077291 */ /* 0x000fe2000f8e18ff */
[----:B------:R-:W-:-:S04]  /*3730*/  LOP3.LUT R2, R2, UR6, RZ, 0x3c, !PT ;  /* 0x0000000602027c12 */ /* 0x000fc8000f8e3cff */
[----:B------:R-:W-:-:S04]  /*3740*/  SHF.L.U32 R2, R2, 0x1f, RZ ;  /* 0x0000001f02027819 */ /* 0x000fc800000006ff */
[----:B------:R-:W2:Y:S02]  /*3750*/  SYNCS.PHASECHK.TRANS64.TRYWAIT P0, [UR7], R2 ;  /* 0x00000002ff0075a7 */ /* 0x000ea40008001107 */
[----:B--2---:R-:W-:Y:S05]  /*3760*/  @!P0 BRA `(.L_x_63) ;  /* 0x0000005c00a48947 */ /* 0x004fea0003800000 */
.L_x_151:
[----:B------:R-:W-:Y:S01]  /*3770*/  NOP ;  /* 0x0000000000007918 */ /* 0x000fe20000000000 */
[----:B-1----:R-:W1:Y:S01]  /*3780*/  LDS R0, [UR4+0x14] ;  /* 0x00001404ff007984 */ /* 0x002e620008000800 */
[----:B------:R-:W-:Y:S01]  /*3790*/  ULOP3.LUT UR6, UR16, 0xffff, URZ, 0xc0, !UPT ;  /* 0x0000ffff10067892 */ /* 0x000fe2000f8ec0ff */
[----:B------:R-:W-:Y:S01]  /*37a0*/  UMOV UR8, 0xffff ;  /* 0x0000ffff00087882 */ /* 0x000fe20000000000 */
[----:B------:R-:W-:Y:S02]  /*37b0*/  UMOV UR5, 0x1 ;  /* 0x0000000100057882 */ /* 0x000fe40000000000 */
[----:B------:R-:W-:-:S04]  /*37c0*/  USHF.R.U32.HI UR6, URZ, 0x5, UR6 ;  /* 0x00000005ff067899 */ /* 0x000fc80008011606 */
[----:B------:R-:W-:Y:S02]  /*37d0*/  USHF.L.U32 UR8, UR8, UR6, URZ ;  /* 0x0000000608087299 */ /* 0x000fe400080006ff */
[----:B------:R-:W-:-:S04]  /*37e0*/  USHF.L.U32 UR5, UR5, UR6, URZ ;  /* 0x0000000605057299 */ /* 0x000fc800080006ff */
[----:B-1----:R-:W-:-:S04]  /*37f0*/  LOP3.LUT R0, R0, UR8, RZ, 0xc0, !PT ;  /* 0x0000000800007c12 */ /* 0x002fc8000f8ec0ff */
[----:B------:R-:W-:-:S13]  /*3800*/  ISETP.NE.AND P0, PT, R0, UR8, PT ;  /* 0x0000000800007c0c */ /* 0x000fda000bf05270 */
[----:B------:R-:W-:Y:S05]  /*3810*/  @P0 BRA `(.L_x_64) ;  /* 0x0000000000580947 */ /* 0x000fea0003800000 */
[----:B------:R-:W1:Y:S02]  /*3820*/  LDS R0, [UR4+0x18] ;  /* 0x00001804ff007984 */ /* 0x000e640008000800 */
[----:B-1----:R-:W-:-:S04]  /*3830*/  LOP3.LUT R0, R0, UR5, RZ, 0xc0, !PT ;  /* 0x0000000500007c12 */ /* 0x002fc8000f8ec0ff */
[----:B------:R-:W-:-:S13]  /*3840*/  ISETP.NE.AND P0, PT, R0, UR5, PT ;  /* 0x0000000500007c0c */ /* 0x000fda000bf05270 */
[----:B------:R-:W-:Y:S05]  /*3850*/  @P0 BRA `(.L_x_65) ;  /* 0x00000000003c0947 */ /* 0x000fea0003800000 */
[----:B------:R-:W1:Y:S01]  /*3860*/  S2R R2, SR_LANEID ;  /* 0x0000000000027919 */ /* 0x000e620000000000 */
[----:B------:R-:W-:Y:S01]  /*3870*/  ULOP3.LUT UR8, URZ, UR8, URZ, 0x33, !UPT ;  /* 0x00000008ff087292 */ /* 0x000fe2000f8e33ff */
[----:B------:R-:W-:Y:S02]  /*3880*/  VOTEU.ANY UR7, UPT, PT ;  /* 0x0000000000077886 */ /* 0x000fe400038e0100 */
[----:B------:R-:W-:-:S03]  /*3890*/  UFLO.U32 UR7, UR7 ;  /* 0x00000007000772bd */ /* 0x000fc600080e0000 */
[----:B------:R-:W-:-:S04]  /*38a0*/  IMAD.U32 R0, RZ, RZ, UR8 ;  /* 0x00000008ff007e24 */ /* 0x000fc8000f8e00ff */
[----:B------:R2:W4:Y:S02]  /*38b0*/  REDUX UR6, R0 ;  /* 0x00000000000673c4 */ /* 0x0005240000000000 */
[----:B------:R1:W-:Y:S02]  /*38c0*/  UTCATOMSWS.AND URZ, UR8 ;  /* 0x0000000800ff79e3 */ /* 0x0003e40008000000 */
[----:B-1----:R-:W-:Y:S02]  /*38d0*/  ISETP.EQ.U32.AND P0, PT, R2, UR7, PT ;  /* 0x0000000702007c0c */ /* 0x002fe4000bf02070 */
[----:B--2---:R-:W-:Y:S02]  /*38e0*/  LOP3.LUT R0, RZ, UR5, RZ, 0x33, !PT ;  /* 0x00000005ff007c12 */ /* 0x004fe4000f8e33ff */
[----:B----4-:R-:W-:Y:S02]  /*38f0*/  MOV R2, UR6 ;  /* 0x0000000600027c02 */ /* 0x010fe40008000f00 */
[----:B------:R-:W1:Y:S07]  /*3900*/  REDUX UR5, R0 ;  /* 0x00000000000573c4 */ /* 0x000e6e0000000000 */
[----:B------:R2:W-:Y:S01]  /*3910*/  @P0 ATOMS.AND RZ, [UR4+0x14], R2 ;  /* 0x00001402ffff098c */ /* 0x0005e2000a800004 */
[----:B-1----:R-:W-:-:S05]  /*3920*/  IMAD.U32 R0, RZ, RZ, UR5 ;  /* 0x00000005ff007e24 */ /* 0x002fca000f8e00ff */
[----:B------:R2:W-:Y:S01]  /*3930*/  @P0 ATOMS.AND RZ, [UR4+0x18], R0 ;  /* 0x00001800ffff098c */ /* 0x0005e2000a800004 */
[----:B------:R-:W-:Y:S05]  /*3940*/  BRA `(.L_x_66) ;  /* 0x0000000000147947 */ /* 0x000fea0003800000 */
.L_x_65:
[----:B------:R-:W-:Y:S02]  /*3950*/  MOV R2, 0x3970 ;  /* 0x0000397000027802 */ /* 0x000fe40000000f00 */
[----:B---3-5:R-:W-:Y:S05]  /*3960*/  CALL.REL.NOINC `($__internal_0_$__cuda_sm10x_tcgen05_guardrail_trap_col_being_dealloced_not_returned_by_alloc) ;  /* 0x0000006000887944 */ /* 0x028fea0003c00000 */
[----:B------:R-:W-:Y:S05]  /*3970*/  BRA `(.L_x_66) ;  /* 0x0000000000087947 */ /* 0x000fea0003800000 */
.L_x_64:
[----:B------:R-:W-:Y:S02]  /*3980*/  MOV R2, 0x39a0 ;  /* 0x000039a000027802 */ /* 0x000fe40000000f00 */
[----:B---3-5:R-:W-:Y:S05]  /*3990*/  CALL.REL.NOINC `($__internal_2_$__cuda_sm10x_tcgen05_guardrail_trap_unallocated_columns_being_dealloced) ;  /* 0x0000006000947944 */ /* 0x028fea0003c00000 */
.L_x_66:
[----:B------:R-:W-:Y:S01]  /*39a0*/  NOP ;  /* 0x0000000000007918 */ /* 0x000fe20000000000 */
[----:B------:R-:W-:Y:S05]  /*39b0*/  EXIT ;  /* 0x000000000000794d */ /* 0x000fea0003800000 */
.L_x_48:
[----:B------:R-:W-:-:S09]  /*39c0*/  UISETP.NE.OR UP2, UPT, UR8, 0x3, !UP2 ;  /* 0x000000030800788c */ /* 0x000fd2000d745670 */
[----:B------:R-:W-:Y:S05]  /*39d0*/  BRA.U UP2, `(.L_x_67) ;  /* 0x0000001102087547 */ /* 0x000fea000b800000 */
[----:B------:R-:W1:Y:S01]  /*39e0*/  LDC R0, c[0x0][0xb30] ;  /* 0x0002cc00ff007b82 */ /* 0x000e620000000800 */
[----:B------:R-:W2:Y:S01]  /*39f0*/  LDCU.64 UR8, c[0x0][0x888] ;  /* 0x00011100ff0877ac */ /* 0x000ea20008000a00 */
[----:B------:R-:W-:Y:S02]  /*3a00*/  HFMA2 R27, -RZ, RZ, 0, 0 ;  /* 0x00000000ff1b7431 */ /* 0x000fe400000001ff */
[----:B------:R-:W-:Y:S01]  /*3a10*/  IMAD.MOV.U32 R29, RZ, RZ, 0x1 ;  /* 0x00000001ff1d7424 */ /* 0x000fe200078e00ff */
[----:B------:R-:W-:Y:S01]  /*3a20*/  MOV R25, 0x1000 ;  /* 0x0000100000197802 */ /* 0x000fe20000000f00 */
[----:B------:R-:W4:Y:S01]  /*3a30*/  LDCU.64 UR4, c[0x0][0x890] ;  /* 0x00011200ff0477ac */ /* 0x000f220008000a00 */
[----:B------:R-:W-:Y:S01]  /*3a40*/  IMAD.MOV.U32 R28, RZ, RZ, RZ ;  /* 0x000000ffff1c7224 */ /* 0x000fe200078e00ff */
[----:B------:R-:W3:Y:S01]  /*3a50*/  LDC R24, c[0x0][0x370] ;  /* 0x0000dc00ff187b82 */ /* 0x000ee20000000800 */
[----:B------:R-:W-:Y:S01]  /*3a60*/  UMOV UR7, 0x400 ;  /* 0x0000040000077882 */ /* 0x000fe20000000000 */
[----:B------:R-:W-:-:S02]  /*3a70*/  UPLOP3.LUT UP1, UPT, UPT, UPT, UPT, 0x40, 0x4 ;  /* 0x000000000004789c */ /* 0x000fc40003f2e870 */
[----:B------:R-:W-:-:S04]  /*3a80*/  ULEA UR7, UR37, UR7, 0x18 ;  /* 0x0000000725077291 */ /* 0x000fc8000f8ec0ff */
[----:B------:R-:W3:Y:S01]  /*3a90*/  LDC R3, c[0x0][0xb0c] ;  /* 0x0002c300ff037b82 */ /* 0x000ee20000000800 */
[----:B------:R-:W-:Y:S02]  /*3aa0*/  UIADD3 UR13, UPT, UPT, UR7, 0x58, URZ ;  /* 0x00000058070d7890 */ /* 0x000fe4000fffe0ff */
[----:B--2---:R-:W-:Y:S02]  /*3ab0*/  UISETP.NE.U32.AND UP2, UPT, UR8, URZ, UPT ;  /* 0x000000ff0800728c */ /* 0x004fe4000bf45070 */
[----:B------:R-:W-:Y:S02]  /*3ac0*/  UIADD3 UR33, UPT, UPT, UR7, 0x40, URZ ;  /* 0x0000004007217890 */ /* 0x000fe4000fffe0ff */
[----:B----4-:R-:W-:Y:S01]  /*3ad0*/  UISETP.NE.U32.AND UP3, UPT, UR4, URZ, UPT ;  /* 0x000000ff0400728c */ /* 0x010fe2000bf65070 */
[----:B------:R-:W2:Y:S01]  /*3ae0*/  LDC R18, c[0x0][0xb20] ;  /* 0x0002c800ff127b82 */ /* 0x000ea20000000800 */
[----:B-1----:R-:W-:Y:S01]  /*3af0*/  ISETP.NE.AND P1, PT, R0, 0x1, PT ;  /* 0x000000010000780c */ /* 0x002fe20003f25270 */
[----:B------:R-:W-:-:S02]  /*3b00*/  UISETP.NE.AND.EX UP2, UPT, UR9, URZ, UPT, UP2 ;  /* 0x000000ff0900728c */ /* 0x000fc4000bf45320 */
[----:B------:R-:W-:Y:S02]  /*3b10*/  UIADD3 UR25, UPT, UPT, UR7, 0x48, URZ ;  /* 0x0000004807197890 */ /* 0x000fe4000fffe0ff */
[----:B------:R-:W-:Y:S02]  /*3b20*/  UIADD3 UR17, UPT, UPT, UR7, 0x50, URZ ;  /* 0x0000005007117890 */ /* 0x000fe4000fffe0ff */
[----:B------:R-:W1:Y:S01]  /*3b30*/  LDC.64 R30, c[0x0][0x348] ;  /* 0x0000d200ff1e7b82 */ /* 0x000e620000000a00 */
[----:B------:R-:W-:Y:S02]  /*3b40*/  UPRMT UR13, UR37, 0x654, UR13 ;  /* 0x00000654250d7896 */ /* 0x000fe4000800000d */
[----:B------:R-:W-:-:S05]  /*3b50*/  UISETP.NE.AND.EX UP3, UPT, UR5, URZ, UPT, UP3 ;  /* 0x000000ff0500728c */ /* 0x000fca000bf65330 */
[----:B------:R-:W4:Y:S08]  /*3b60*/  LDC.64 R16, c[0x0][0xb10] ;  /* 0x0002c400ff107b82 */ /* 0x000f300000000a00 */
[----:B------:R-:W1:Y:S08]  /*3b70*/  LDC.64 R6, c[0x0][0xb18] ;  /* 0x0002c600ff067b82 */ /* 0x000e700000000a00 */
[----:B------:R-:W1:Y:S08]  /*3b80*/  LDC.64 R4, c[0x0][0xb28] ;  /* 0x0002ca00ff047b82 */ /* 0x000e700000000a00 */
[----:B--23--:R-:W1:Y:S02]  /*3b90*/  LDC R19, c[0x0][0x374] ;  /* 0x0000dd00ff137b82 */ /* 0x00ce640000000800 */
.L_x_78:
[C---:B------:R-:W-:Y:S02]  /*3ba0*/  LEA R0, R28.reuse, UR7, 0x3 ;  /* 0x000000071c007c11 */ /* 0x040fe4000f8e18ff */
[----:B------:R-:W-:Y:S02]  /*3bb0*/  SHF.L.U32 R2, R27, 0x1f, RZ ;  /* 0x0000001f1b027819 */ /* 0x000fe400000006ff */
[----:B------:R-:W-:Y:S02]  /*3bc0*/  LEA R20, R28, UR7, 0x4 ;  /* 0x000000071c147c11 */ /* 0x000fe4000f8e20ff */
[----:B--2---:R-:W2:Y:S02]  /*3bd0*/  SYNCS.PHASECHK.TRANS64.TRYWAIT P0, [R0+URZ+0x90], R2 ;  /* 0x00009002000075a7 */ /* 0x004ea400080011ff */
[----:B--2---:R-:W-:Y:S05]  /*3be0*/  @!P0 BRA `(.L_x_68) ;  /* 0x00000058009c8947 */ /* 0x004fea0003800000 */
.L_x_152:
[----:B------:R-:W-:Y:S01]  /*3bf0*/  ISETP.GE.AND P0, PT, R40, 0x1, PT ;  /* 0x000000012800780c */ /* 0x000fe20003f06270 */
[----:B------:R-:W3:Y:S01]  /*3c00*/  LDS.128 R20, [R20+0x120] ;  /* 0x0001200014147984 */ /* 0x000ee20000000c00 */
[----:B--2---:R-:W-:Y:S01]  /*3c10*/  VIADD R0, R0, 0xa0 ;  /* 0x000000a000007836 */ /* 0x004fe20000000000 */
[----:B------:R-:W-:Y:S01]  /*3c20*/  @!PT LDS RZ, [RZ] ;  /* 0x00000000fffff984 */ /* 0x000fe20000000800 */
[----:B------:R-:W-:Y:S01]  /*3c30*/  @!PT LDS RZ, [RZ] ;  /* 0x00000000fffff984 */ /* 0x000fe20000000800 */
[----:B------:R-:W-:Y:S01]  /*3c40*/  @!PT LDS RZ, [RZ] ;  /* 0x00000000fffff984 */ /* 0x000fe20000000800 */
[----:B------:R-:W-:Y:S01]  /*3c50*/  @!PT LDS RZ, [RZ] ;  /* 0x00000000fffff984 */ /* 0x000fe20000000800 */
[----:B------:R2:W-:Y:S06]  /*3c60*/  MEMBAR.ALL.CTA ;  /* 0x0000000000007992 */ /* 0x0005ec0000008000 */
[----:B--2---:R-:W2:Y:S01]  /*3c70*/  FENCE.VIEW.ASYNC.S ;  /* 0x00000000000073c6 */ /* 0x004ea20000000000 */
[----:B------:R-:W-:Y:S04]  /*3c80*/  PRMT R0, RZ, 0x654, R0 ;  /* 0x00000654ff007816 */ /* 0x000fe80000000000 */
[----:B--2---:R2:W-:Y:S01]  /*3c90*/  SYNCS.ARRIVE.TRANS64.RED.A1T0 RZ, [R0+URZ], RZ ;  /* 0x000000ff00ff79a7 */ /* 0x0045e200081004ff */
[----:B---3--:R-:W-:Y:S11]  /*3ca0*/  LOP3.LUT P3, RZ, R22, 0x1, RZ, 0xc0, !PT ;  /* 0x0000000116ff7812 */ /* 0x008ff6000786c0ff */
[----:B------:R-:W-:Y:S02]  /*3cb0*/  @!UPT UIADD3 URZ, UPT, UPT, URZ, URZ, URZ ;  /* 0x000000fffffff290 */ /* 0x000fe4000fffe0ff */
[----:B------:R-:W-:Y:S02]  /*3cc0*/  @P3 MOV R11, R20 ;  /* 0x00000014000b3202 */ /* 0x000fe40000000f00 */
[----:B------:R-:W-:Y:S01]  /*3cd0*/  @P3 LOP3.LUT R10, R21, 0xffff, RZ, 0xc0, !PT ;  /* 0x0000ffff150a3812 */ /* 0x000fe200078ec0ff */
[----:B--2---:R-:W-:Y:S06]  /*3ce0*/  @!P0 BRA `(.L_x_69) ;  /* 0x0000000000a48947 */ /* 0x004fec0003800000 */
[-C--:B-1----:R-:W-:Y:S01]  /*3cf0*/  IMAD.HI.U32 R0, R19, R7.reuse, RZ ;  /* 0x0000000713007227 */ /* 0x082fe200078e00ff */
[----:B------:R-:W-:Y:S02]  /*3d00*/  ISETP.NE.AND P0, PT, R6, 0x1, PT ;  /* 0x000000010600780c */ /* 0x000fe40003f05270 */
[----:B------:R-:W-:Y:S01]  /*3d10*/  ISETP.NE.AND P2, PT, R40, 0x1, PT ;  /* 0x000000012800780c */ /* 0x000fe20003f45270 */
[----:B----4-:R-:W-:Y:S01]  /*3d20*/  IMAD.HI.U32 R9, R24, R16, RZ ;  /* 0x0000001018097227 */ /* 0x010fe200078e00ff */
[----:B------:R-:W-:Y:S02]  /*3d30*/  SHF.R.U32.HI R0, RZ, R18, R0 ;  /* 0x00000012ff007219 */ /* 0x000fe40000011600 */
[----:B------:R-:W-:Y:S01]  /*3d40*/  ISETP.NE.AND P4, PT, R3, 0x1, PT ;  /* 0x000000010300780c */ /* 0x000fe20003f85270 */
[----:B------:R-:W-:Y:S01]  /*3d50*/  IMAD.HI.U32 R13, R10, R7, RZ ;  /* 0x000000070a0d7227 */ /* 0x000fe200078e00ff */
[----:B------:R-:W-:Y:S02]  /*3d60*/  SHF.R.U32.HI R9, RZ, R17, R9 ;  /* 0x00000011ff097219 */ /* 0x000fe40000011609 */
[----:B------:R-:W-:Y:S01]  /*3d70*/  SEL R0, R19, R0, !P0 ;  /* 0x0000000013007207 */ /* 0x000fe20004000000 */
[----:B------:R-:W-:Y:S01]  /*3d80*/  IMAD.HI.U32 R12, R11, R16, RZ ;  /* 0x000000100b0c7227 */ /* 0x000fe200078e00ff */
[----:B------:R-:W-:Y:S03]  /*3d90*/  SEL R9, R24, R9, !P4 ;  /* 0x0000000918097207 */ /* 0x000fe60006000000 */
[-C--:B------:R-:W-:Y:S01]  /*3da0*/  IMAD.HI.U32 R8, R0, R4.reuse, RZ ;  /* 0x0000000400087227 */ /* 0x080fe200078e00ff */
[----:B------:R-:W-:Y:S03]  /*3db0*/  SHF.R.U32.HI R12, RZ, R17, R12 ;  /* 0x00000011ff0c7219 */ /* 0x000fe6000001160c */
[----:B------:R-:W-:Y:S01]  /*3dc0*/  IMAD.HI.U32 R2, R9, R4, RZ ;  /* 0x0000000409027227 */ /* 0x000fe200078e00ff */
[-C--:B------:R-:W-:Y:S02]  /*3dd0*/  @P2 SHF.R.U32.HI R0, RZ, R5.reuse, R8 ;  /* 0x00000005ff002219 */ /* 0x080fe40000011608 */
[----:B------:R-:W-:Y:S02]  /*3de0*/  SHF.R.U32.HI R8, RZ, R18, R13 ;  /* 0x00000012ff087219 */ /* 0x000fe4000001160d */
[----:B------:R-:W-:Y:S01]  /*3df0*/  @P2 SHF.R.U32.HI R9, RZ, R5, R2 ;  /* 0x00000005ff092219 */ /* 0x000fe20000011602 */
[----:B------:R-:W-:Y:S01]  /*3e00*/  IMAD R0, R40, R0, RZ ;  /* 0x0000000028007224 */ /* 0x000fe200078e02ff */
[----:B------:R-:W-:Y:S02]  /*3e10*/  SEL R8, R10, R8, !P0 ;  /* 0x000000080a087207 */ /* 0x000fe40004000000 */
[----:B------:R-:W-:Y:S01]  /*3e20*/  SEL R2, R11, R12, !P4 ;  /* 0x0000000c0b027207 */ /* 0x000fe20006000000 */
[----:B------:R-:W-:Y:S01]  /*3e30*/  IMAD R12, R40, R9, RZ ;  /* 0x00000009280c7224 */ /* 0x000fe200078e02ff */
[C---:B------:R-:W-:Y:S01]  /*3e40*/  ISETP.GE.AND P0, PT, R8.reuse, R0, PT ;  /* 0x000000000800720c */ /* 0x040fe20003f06270 */
[----:B------:R-:W-:Y:S03]  /*3e50*/  IMAD.HI.U32 R0, R8, R4, RZ ;  /* 0x0000000408007227 */ /* 0x000fe600078e00ff */
[----:B------:R-:W-:Y:S02]  /*3e60*/  ISETP.GE.OR P0, PT, R2, R12, P0 ;  /* 0x0000000c0200720c */ /* 0x000fe40000706670 */
[-C--:B------:R-:W-:Y:S04]  /*3e70*/  SHF.R.U32.HI R0, RZ, R5.reuse, R0 ;  /* 0x00000005ff007219 */ /* 0x080fe80000011600 */
[----:B------:R-:W-:Y:S05]  /*3e80*/  SEL R13, R8, R0, !P2 ;  /* 0x00000000080d7207 */ /* 0x000fea0005000000 */
[----:B------:R-:W-:Y:S02]  /*3e90*/  IMAD.MOV R12, RZ, RZ, -R13 ;  /* 0x000000ffff0c7224 */ /* 0x000fe400078e0a0d */
[----:B------:R-:W-:Y:S04]  /*3ea0*/  @!P0 IMAD.HI.U32 R0, R2, R4, RZ ;  /* 0x0000000402008227 */ /* 0x000fe800078e00ff */
[----:B------:R-:W-:Y:S01]  /*3eb0*/  IMAD R12, R40, R12, R8 ;  /* 0x0000000c280c7224 */ /* 0x000fe200078e0208 */
[----:B------:R-:W-:Y:S04]  /*3ec0*/  @!P0 SHF.R.U32.HI R0, RZ, R5, R0 ;  /* 0x00000005ff008219 */ /* 0x000fe80000011600 */
[----:B------:R-:W-:Y:S04]  /*3ed0*/  @!P0 SEL R0, R2, R0, !P2 ;  /* 0x0000000002008207 */ /* 0x000fe80005000000 */
[----:B------:R-:W-:Y:S01]  /*3ee0*/  @!P0 IADD3 R13, PT, PT, R13, -R0, RZ ;  /* 0x800000000d0d8210 */ /* 0x000fe20007ffe0ff */
[----:B------:R-:W-:Y:S01]  /*3ef0*/  @!P0 IMAD R0, R9, R12, R0 ;  /* 0x0000000c09008224 */ /* 0x000fe200078e0200 */
[----:B------:R-:W-:Y:S01]  /*3f00*/  IADD3 R9, PT, PT, -R8, RZ, RZ ;  /* 0x000000ff08097210 */ /* 0x000fe20007ffe1ff */
[--C-:B------:R-:W-:Y:S02]  /*3f10*/  IMAD.MOV R12, RZ, RZ, -R2.reuse ;  /* 0x000000ffff0c7224 */ /* 0x100fe400078e0a02 */
[----:B------:R-:W-:Y:S02]  /*3f20*/  @!P0 IMAD R8, R13, R40, R2 ;  /* 0x000000280d088224 */ /* 0x000fe400078e0202 */
[----:B------:R-:W-:Y:S02]  /*3f30*/  @!P0 IMAD.MOV.U32 R2, RZ, RZ, R0 ;  /* 0x000000ffff028224 */ /* 0x000fe400078e0000 */
[----:B------:R-:W-:Y:S02]  /*3f40*/  IMAD R11, R3, R12, R11 ;  /* 0x0000000c030b7224 */ /* 0x000fe400078e020b */
[----:B------:R-:W-:Y:S02]  /*3f50*/  IMAD R10, R6, R9, R10 ;  /* 0x00000009060a7224 */ /* 0x000fe400078e020a */
[----:B------:R-:W-:Y:S02]  /*3f60*/  IMAD R11, R2, R3, R11 ;  /* 0x00000003020b7224 */ /* 0x000fe400078e020b */
[----:B------:R-:W-:Y:S02]  /*3f70*/  IMAD R10, R8, R6, R10 ;  /* 0x00000006080a7224 */ /* 0x000fe400078e020a */
.L_x_69:
[----:B------:R-:W-:Y:S05]  /*3f80*/  BRA.U UP1, `(.L_x_70) ;  /* 0x0000000101107547 */ /* 0x000fea000b800000 */
[----:B------:R-:W-:Y:S04]  /*3f90*/  MOV R2, UR6 ;  /* 0x0000000600027c02 */ /* 0x000fe80008000f00 */
[----:B------:R-:W-:Y:S04]  /*3fa0*/  SHF.L.U32 R2, R2, 0x1f, RZ ;  /* 0x0000001f02027819 */ /* 0x000fe800000006ff */
[----:B------:R-:W2:Y:S02]  /*3fb0*/  SYNCS.PHASECHK.TRANS64.TRYWAIT P0, [UR7+0x88], R2 ;  /* 0x00008802ff0075a7 */ /* 0x000ea40008001107 */
[----:B--2---:R-:W-:Y:S05]  /*3fc0*/  @!P0 BRA `(.L_x_71) ;  /* 0x0000005400b88947 */ /* 0x004fea0003800000 */
.L_x_70:
[----:B------:R-:W-:Y:S02]  /*3fd0*/  R2UR UR35, R15 ;  /* 0x000000000f2372ca */ /* 0x000fe400000e0000 */
[----:B------:R-:W-:Y:S02]  /*3fe0*/  R2UR UR34, R14 ;  /* 0x000000000e2272ca */ /* 0x000fe400000e0000 */
[----:B------:R-:W-:Y:S02]  /*3ff0*/  ISETP.NE.U32.AND P2, PT, RZ, UR4, PT ;  /* 0x00000004ff007c0c */ /* 0x000fe4000bf45070 */
[----:B------:R-:W-:Y:S02]  /*4000*/  SHF.L.U32 R14, R29, 0x1f, RZ ;  /* 0x0000001f1d0e7819 */ /* 0x000fe400000006ff */
[----:B------:R-:W-:Y:S05]  /*4010*/  ISETP.NE.AND.EX P2, PT, RZ, UR5, PT, P2 ;  /* 0x00000005ff007c0c */ /* 0x000fea000bf45320 */
[----:B------:R-:W-:Y:S02]  /*4020*/  USHF.L.U32 UR35, UR35, 0x6, URZ ;  /* 0x0000000623237899 */ /* 0x000fe400080006ff */
[----:B------:R-:W-:Y:S01]  /*4030*/  USHF.L.U32 UR34, UR34, 0x8, URZ ;  /* 0x0000000822227899 */ /* 0x000fe200080006ff */
[----:B------:R-:W-:Y:S11]  /*4040*/  BRA.U !UP3, `(.L_x_72) ;  /* 0x000000010b347547 */ /* 0x000ff6000b800000 */
[----:B------:R-:W-:Y:S01]  /*4050*/  UPLOP3.LUT UP0, UPT, UPT, UPT, UP2, 0x80, 0x8 ;  /* 0x000000000008789c */ /* 0x000fe20003f0f020 */
[----:B--2---:R-:W-:Y:S02]  /*4060*/  HFMA2 R0, -RZ, RZ, 0, 5.9604644775390625e-08 ;  /* 0x00000001ff007431 */ /* 0x004fe400000001ff */
[----:B------:R-:W-:Y:S03]  /*4070*/  IMAD.MOV.U32 R96, RZ, RZ, 0x1 ;  /* 0x00000001ff607424 */ /* 0x000fe600078e00ff */
[----:B------:R-:W-:Y:S05]  /*4080*/  PLOP3.LUT P0, PT, PT, PT, UP0, 0x80, 0x8 ;  /* 0x000000000008781c */ /* 0x000fea0003f0f008 */
[----:B------:R-:W2:Y:S01]  /*4090*/  @UP0 LDCU.64 UR10, c[0x0][0x888] ;  /* 0x00011100ff0a07ac */ /* 0x000ea20008000a00 */
[----:B------:R-:W-:Y:S07]  /*40a0*/  @UP0 UIMAD UR8, UR36, UR4, URZ ;  /* 0x00000004240802a4 */ /* 0x000fee000f8e02ff */
[----:B------:R-:W-:Y:S01]  /*40b0*/  @!P0 PRMT R96, R0, 0x7610, R96 ;  /* 0x0000761000608816 */ /* 0x000fe20000000060 */
[----:B--2---:R-:W-:Y:S03]  /*40c0*/  @UP0 UIMAD.WIDE UR10, UR8, 0x4, UR10 ;  /* 0x00000004080a08a5 */ /* 0x004fe6000f8e020a */
[----:B------:R-:W2:Y:S03]  /*40d0*/  @!UP0 LDCU UR8, c[0x0][0x880] ;  /* 0x00011000ff0887ac */ /* 0x000ea60008000800 */
[----:B------:R-:W-:Y:S01]  /*40e0*/  IMAD.U32 R8, RZ, RZ, UR10 ;  /* 0x0000000aff087e24 */ /* 0x000fe2000f8e00ff */
[----:B------:R-:W-:Y:S05]  /*40f0*/  MOV R9, UR11 ;  /* 0x0000000b00097c02 */ /* 0x000fea0008000f00 */
[----:B-----5:R3:W5:Y:S02]  /*4100*/  @P0 LDG.E R49, desc[UR46][R8.64] ;  /* 0x0000002e08310981 */ /* 0x020764000c1e1900 */
[----:B--23--:R-:W-:Y:S07]  /*4110*/  @!P0 IMAD.U32 R49, RZ, RZ, UR8 ;  /* 0x00000008ff318e24 */ /* 0x00cfee000f8e00ff */
.L_x_72:
[----:B-----5:R-:W-:Y:S01]  /*4120*/  @!P2 FSETP.EQ.AND P0, PT, R49, RZ, PT ;  /* 0x000000ff3100a20b */ /* 0x020fe20003f02000 */
[----:B------:R-:W-:Y:S01]  /*4130*/  @!UPT UIADD3 URZ, UPT, UPT, URZ, URZ, URZ ;  /* 0x000000fffffff290 */ /* 0x000fe2000fffe0ff */
[----:B------:R-:W-:Y:S11]  /*4140*/  @!P2 BRA `(.L_x_73) ;  /* 0x000000000014a947 */ /* 0x000ff60003800000 */
[----:B------:R-:W-:Y:S02]  /*4150*/  LOP3.LUT P2, RZ, R96, 0xff, RZ, 0xc0, !PT ;  /* 0x000000ff60ff7812 */ /* 0x000fe4000784c0ff */
[----:B------:R-:W-:Y:S04]  /*4160*/  PLOP3.LUT P0, PT, PT, PT, UP0, 0x80, 0x8 ;  /* 0x000000000008781c */ /* 0x000fe80003f0f008 */
[----:B------:R-:W-:Y:S07]  /*4170*/  PLOP3.LUT P0, PT, P0, PT, PT, 0x8, 0x80 ;  /* 0x000000000080781c */ /* 0x000fee000070e170 */
[----:B------:R-:W-:Y:S11]  /*4180*/  @P2 FSETP.EQ.AND P0, PT, R49, RZ, PT ;  /* 0x000000ff3100220b */ /* 0x000ff60003f02000 */
[----:B------:R-:W-:Y:S02]  /*4190*/  @!UPT UIADD3 URZ, UPT, UPT, URZ, URZ, URZ ;  /* 0x000000fffffff290 */ /* 0x000fe4000fffe0ff */
.L_x_73:
[----:B------:R-:W3:Y:S01]  /*41a0*/  SYNCS.PHASECHK.TRANS64.TRYWAIT P2, [UR7+0x60], R14 ;  /* 0x0000600eff0075a7 */ /* 0x000ee20008041107 */
[----:B------:R-:W-:Y:S04]  /*41b0*/  ELECT P4, URZ, PT ;  /* 0x0000000000ff782f */ /* 0x000fe80003880000 */
[----:B------:R-:W-:Y:S11]  /*41c0*/  PLOP3.LUT P4, PT, P0, P4, PT, 0xf2, 0x2f ;  /* 0x00000000002f781c */ /* 0x000ff60000789e72 */
[----:B------:R-:W-:Y:S02]  /*41d0*/  @!UPT UIADD3 URZ, UPT, UPT, URZ, URZ, URZ ;  /* 0x000000fffffff290 */ /* 0x000fe4000fffe0ff */
[----:B-1----:R-:W-:Y:S05]  /*41e0*/  @!P4 IADD3 R8, P0, PT, R30, 0x580, RZ ;  /* 0x000005801e08c810 */ /* 0x002fea0007f1e0ff */
[----:B--2---:R-:W-:Y:S01]  /*41f0*/  @!P4 IMAD.X R2, RZ, RZ, R31, P0 ;  /* 0x000000ffff02c224 */ /* 0x004fe200000e061f */
[----:B---3--:R-:W-:Y:S07]  /*4200*/  @!P2 BRA `(.L_x_74) ;  /* 0x000000540040a947 */ /* 0x008fee0003800000 */
.L_x_155:
[----:B------:R-:W-:Y:S01]  /*4210*/  @!P4 R2UR UR8, R2 ;  /* 0x000000000208c2ca */ /* 0x000fe200000e0000 */
[----:B------:R-:W-:Y:S01]  /*4220*/  VOTEU.ALL UP1, P4 ;  /* 0x0000000000ff7886 */ /* 0x000fe20002020000 */
[----:B------:R-:W-:Y:S01]  /*4230*/  @!P4 R2UR UR9, R8 ;  /* 0x000000000809c2ca */ /* 0x000fe200000e0000 */
[----:B-1----:R-:W-:Y:S01]  /*4240*/  @!P4 IMAD.MOV.U32 R0, RZ, RZ, 0x1000 ;  /* 0x00001000ff00c424 */ /* 0x002fe200078e00ff */
[----:B------:R-:W-:Y:S01]  /*4250*/  UMOV UR10, 0x0 ;  /* 0x00000000000a7882 */ /* 0x000fe20000000000 */
[----:B------:R-:W-:Y:S01]  /*4260*/  UMOV UR11, 0x10000000 ;  /* 0x10000000000b7882 */ /* 0x000fe20000000000 */
[----:B------:R-:W-:Y:S01]  /*4270*/  @!UP1 UIADD3 UR32, UPT, UPT, UR7, 0x200, URZ ;  /* 0x0000020007209890 */ /* 0x000fe2000fffe0ff */
[----:B------:R-:W-:Y:S06]  /*4280*/  VOTEU.ALL UP1, P4 ;  /* 0x0000000000ff7886 */ /* 0x000fec0002020000 */
[----:B------:R-:W-:Y:S01]  /*4290*/  IMAD.U32 R9, RZ, RZ, UR8 ;  /* 0x00000008ff097e24 */ /* 0x000fe2000f8e00ff */
[----:B------:R-:W-:Y:S01]  /*42a0*/  UPRMT UR8, UR37, 0x654, UR33 ;  /* 0x0000065425087896 */ /* 0x000fe20008000021 */
[----:B------:R-:W-:Y:S03]  /*42b0*/  IMAD.U32 R8, RZ, RZ, UR9 ;  /* 0x00000009ff087e24 */ /* 0x000fe6000f8e00ff */
[----:B------:R-:W-:Y:S02]  /*42c0*/  @!P4 R2UR UR15, R9 ;  /* 0x00000000090fc2ca */ /* 0x000fe400000e0000 */
[----:B------:R-:W-:Y:S02]  /*42d0*/  @!P4 R2UR UR14, R8 ;  /* 0x00000000080ec2ca */ /* 0x000fe400000e0000 */
[----:B------:R-:W-:Y:S05]  /*42e0*/  @!P4 IADD3 R8, P0, PT, R30, 0x580, RZ ;  /* 0x000005801e08c810 */ /* 0x000fea0007f1e0ff */
[----:B------:R-:W-:Y:S06]  /*42f0*/  @!P4 IMAD.X R2, RZ, RZ, R31, P0 ;  /* 0x000000ffff02c224 */ /* 0x000fec00000e061f */
[----:B------:R1:W-:Y:S01]  /*4300*/  @!UP1 UTMALDG.3D [UR32], [UR14], desc[UR10] ;  /* 0x00000a200e0095b4 */ /* 0x0003e20008011000 */
[----:B------:R1:W-:Y:S01]  /*4310*/  @!P4 SYNCS.ARRIVE.TRANS64.RED.A0TR RZ, [UR7+0x40], R0 ;  /* 0x00004000ffffc9a7 */ /* 0x0003e20008300407 */
[----:B------:R-:W-:Y:S01]  /*4320*/  SYNCS.ARRIVE.TRANS64.RED.A1T0 RZ, [UR8], RZ ;  /* 0x000000ffffff79a7 */ /* 0x000fe20008100408 */
[----:B------:R-:W2:Y:S02]  /*4330*/  SYNCS.PHASECHK.TRANS64.TRYWAIT P2, [UR7+0x68], R14 ;  /* 0x0000680eff0075a7 */ /* 0x000ea40008041107 */
[----:B-12---:R-:W-:Y:S05]  /*4340*/  @!P2 BRA `(.L_x_75) ;  /* 0x000000540008a947 */ /* 0x006fea0003800000 */
.L_x_157:
[----:B------:R-:W-:Y:S01]  /*4350*/  @!P4 R2UR UR8, R2 ;  /* 0x000000000208c2ca */ /* 0x000fe200000e0000 */
[----:B------:R-:W-:Y:S01]  /*4360*/  VOTEU.ALL UP1, P4 ;  /* 0x0000000000ff7886 */ /* 0x000fe20002020000 */
[----:B------:R-:W-:Y:S01]  /*4370*/  @!P4 R2UR UR9, R8 ;  /* 0x000000000809c2ca */ /* 0x000fe200000e0000 */
[----:B-1----:R-:W-:Y:S01]  /*4380*/  @!P4 IMAD.MOV.U32 R0, RZ, RZ, 0x1000 ;  /* 0x00001000ff00c424 */ /* 0x002fe200078e00ff */
[----:B------:R-:W-:Y:S01]  /*4390*/  UMOV UR10, 0x0 ;  /* 0x00000000000a7882 */ /* 0x000fe20000000000 */
[----:B------:R-:W-:Y:S01]  /*43a0*/  UMOV UR11, 0x10000000 ;  /* 0x10000000000b7882 */ /* 0x000fe20000000000 */
[----:B------:R-:W-:Y:S02]  /*43b0*/  @!UP1 UIADD3 UR26, UPT, UPT, UR34, 0x40, URZ ;  /* 0x00000040221a9890 */ /* 0x000fe4000fffe0ff */
[----:B------:R-:W-:Y:S01]  /*43c0*/  @!UP1 UIADD3 UR24, UPT, UPT, UR7, 0x1200, URZ ;  /* 0x0000120007189890 */ /* 0x000fe2000fffe0ff */
[----:B------:R-:W-:Y:S01]  /*43d0*/  VOTEU.ALL UP1, P4 ;  /* 0x0000000000ff7886 */ /* 0x000fe20002020000 */
[----:B------:R-:W-:Y:S01]  /*43e0*/  UMOV UR27, UR35 ;  /* 0x00000023001b7c82 */ /* 0x000fe20008000000 */
[----:B------:R-:W-:Y:S02]  /*43f0*/  UMOV UR28, UR36 ;  /* 0x00000024001c7c82 */ /* 0x000fe40008000000 */
        /* <DEDUP_REMOVED lines=12> */
.L_x_159:
[----:B------:R-:W2:Y:S01]  /*44c0*/  LDC.64 R12, c[0x0][0xb18] ;  /* 0x0002c600ff0c7b82 */ /* 0x000ea20000000a00 */
[----:B------:R-:W-:Y:S01]  /*44d0*/  @!P4 R2UR UR8, R2 ;  /* 0x000000000208c2ca */ /* 0x000fe200000e0000 */
[----:B------:R-:W-:Y:S01]  /*44e0*/  VOTEU.ALL UP1, P4 ;  /* 0x0000000000ff7886 */ /* 0x000fe20002020000 */
[----:B------:R-:W-:Y:S01]  /*44f0*/  @!P4 R2UR UR9, R8 ;  /* 0x000000000809c2ca */ /* 0x000fe200000e0000 */
[----:B-1----:R-:W-:Y:S01]  /*4500*/  @!P4 IMAD.MOV.U32 R0, RZ, RZ, 0x1000 ;  /* 0x00001000ff00c424 */ /* 0x002fe200078e00ff */
[----:B------:R-:W-:Y:S03]  /*4510*/  UMOV UR10, 0x0 ;  /* 0x00000000000a7882 */ /* 0x000fe60000000000 */
[----:B------:R-:W1:Y:S01]  /*4520*/  @!P1 LDC R2, c[0x0][0xb0c] ;  /* 0x0002c300ff029b82 */ /* 0x000e620000000800 */
[----:B------:R-:W-:Y:S01]  /*4530*/  @!UP1 UIADD3 UR18, UPT, UPT, UR34, 0x80, URZ ;  /* 0x0000008022129890 */ /* 0x000fe2000fffe0ff */
[----:B------:R-:W-:Y:S01]  /*4540*/  @P3 SHF.R.U32.HI R26, RZ, 0x10, R21 ;  /* 0x00000010ff1a3819 */ /* 0x000fe20000011615 */
[----:B------:R-:W-:Y:S01]  /*4550*/  @!UP1 UIADD3 UR16, UPT, UPT, UR7, 0x2200, URZ ;  /* 0x0000220007109890 */ /* 0x000fe2000fffe0ff */
[----:B------:R-:W-:Y:S01]  /*4560*/  VIADD R28, R28, 0x1 ;  /* 0x000000011c1c7836 */ /* 0x000fe20000000000 */
[----:B------:R-:W-:Y:S01]  /*4570*/  VOTEU.ALL UP1, P4 ;  /* 0x0000000000ff7886 */ /* 0x000fe20002020000 */
[----:B------:R-:W-:Y:S01]  /*4580*/  UMOV UR11, 0x10000000 ;  /* 0x10000000000b7882 */ /* 0x000fe20000000000 */
[----:B------:R-:W-:Y:S01]  /*4590*/  UMOV UR19, UR35 ;  /* 0x0000002300137c82 */ /* 0x000fe20008000000 */
[----:B------:R-:W-:Y:S01]  /*45a0*/  IMAD.U32 R9, RZ, RZ, UR8 ;  /* 0x00000008ff097e24 */ /* 0x000fe2000f8e00ff */
[----:B------:R-:W-:Y:S01]  /*45b0*/  UMOV UR20, UR36 ;  /* 0x0000002400147c82 */ /* 0x000fe20008000000 */
[----:B------:R-:W-:Y:S01]  /*45c0*/  IMAD.U32 R8, RZ, RZ, UR9 ;  /* 0x00000009ff087e24 */ /* 0x000fe2000f8e00ff */
[----:B------:R-:W-:Y:S02]  /*45d0*/  UPRMT UR8, UR37, 0x654, UR17 ;  /* 0x0000065425087896 */ /* 0x000fe40008000011 */
[----:B------:R-:W-:Y:S02]  /*45e0*/  @!P4 R2UR UR15, R9 ;  /* 0x00000000090fc2ca */ /* 0x000fe400000e0000 */
[----:B------:R-:W-:Y:S02]  /*45f0*/  @!P4 R2UR UR14, R8 ;  /* 0x00000000080ec2ca */ /* 0x000fe400000e0000 */
[----:B------:R-:W3:Y:S11]  /*4600*/  LDC.64 R8, c[0x0][0xb10] ;  /* 0x0002c400ff087b82 */ /* 0x000ef60000000a00 */
[----:B------:R1:W-:Y:S01]  /*4610*/  @!UP1 UTMALDG.3D [UR16], [UR14], desc[UR10] ;  /* 0x00000a100e0095b4 */ /* 0x0003e20008011000 */
[----:B------:R5:W-:Y:S01]  /*4620*/  @!P4 SYNCS.ARRIVE.TRANS64.RED.A0TR RZ, [UR7+0x50], R0 ;  /* 0x00005000ffffc9a7 */ /* 0x000be20008300407 */
[C---:B---3--:R-:W-:Y:S01]  /*4630*/  @!P1 IMAD.HI.U32 R8, R11.reuse, R8, RZ ;  /* 0x000000080b089227 */ /* 0x048fe200078e00ff */
[----:B--2---:R-:W-:Y:S02]  /*4640*/  @!P1 ISETP.NE.AND P0, PT, R12, 0x1, PT ;  /* 0x000000010c00980c */ /* 0x004fe40003f05270 */
[----:B-1----:R-:W-:Y:S01]  /*4650*/  @!P1 ISETP.NE.AND P2, PT, R2, 0x1, PT ;  /* 0x000000010200980c */ /* 0x002fe20003f45270 */
[----:B------:R-:W-:Y:S01]  /*4660*/  SYNCS.ARRIVE.TRANS64.RED.A1T0 RZ, [UR8], RZ ;  /* 0x000000ffffff79a7 */ /* 0x000fe20008100408 */
[C---:B------:R-:W-:Y:S01]  /*4670*/  @!P1 IMAD.HI.U32 R13, R10.reuse, R13, RZ ;  /* 0x0000000d0a0d9227 */ /* 0x040fe200078e00ff */
[----:B------:R-:W-:Y:S04]  /*4680*/  @!P1 SHF.R.U32.HI R8, RZ, R9, R8 ;  /* 0x00000009ff089219 */ /* 0x000fe80000011608 */
[----:B------:R-:W-:Y:S01]  /*4690*/  @!P1 SEL R8, R11, R8, !P2 ;  /* 0x000000080b089207 */ /* 0x000fe20005000000 */
[----:B------:R-:W1:Y:S01]  /*46a0*/  SYNCS.PHASECHK.TRANS64.TRYWAIT P5, [UR7+0x78], R14 ;  /* 0x0000780eff0075a7 */ /* 0x000e6200080a1107 */
[----:B-----5:R-:W2:Y:S02]  /*46b0*/  @!P1 LDC R0, c[0x0][0xb20] ;  /* 0x0002c800ff009b82 */ /* 0x020ea40000000800 */
[----:B--2---:R-:W-:Y:S04]  /*46c0*/  @!P1 SHF.R.U32.HI R0, RZ, R0, R13 ;  /* 0x00000000ff009219 */ /* 0x004fe8000001160d */
[----:B------:R-:W-:Y:S05]  /*46d0*/  @!P1 SEL R9, R10, R0, !P0 ;  /* 0x000000000a099207 */ /* 0x000fea0004000000 */
[----:B------:R-:W-:Y:S02]  /*46e0*/  @!P1 IMAD.IADD R0, R9, 0x1, -R8 ;  /* 0x0000000109009824 */ /* 0x000fe400078e0a08 */
[----:B------:R-:W-:Y:S02]  /*46f0*/  @!P1 IMAD.IADD R8, R8, 0x1, -R9 ;  /* 0x0000000108089824 */ /* 0x000fe400078e0a09 */
[----:B------:R-:W-:Y:S02]  /*4700*/  @!P1 IMAD R11, R0, R2, R11 ;  /* 0x00000002000b9224 */ /* 0x000fe400078e020b */
[----:B------:R-:W-:Y:S01]  /*4710*/  @!P1 IMAD R10, R8, R12, R10 ;  /* 0x0000000c080a9224 */ /* 0x000fe200078e020a */
[----:B-1----:R-:W-:Y:S06]  /*4720*/  @!P5 BRA `(.L_x_77) ;  /* 0x000000500040d947 */ /* 0x002fec0003800000 */
.L_x_161:
[----:B------:R-:W-:Y:S01]  /*4730*/  @!P4 IADD3 R2, P0, PT, R30, 0x580, RZ ;  /* 0x000005801e02c810 */ /* 0x000fe20007f1e0ff */
[----:B------:R-:W-:Y:S01]  /*4740*/  VOTEU.ALL UP1, P4 ;  /* 0x0000000000ff7886 */ /* 0x000fe20002020000 */
[----:B------:R-:W-:Y:S01]  /*4750*/  UMOV UR18, 0x0 ;  /* 0x0000000000127882 */ /* 0x000fe20000000000 */
[----:B------:R-:W-:Y:S01]  /*4760*/  UMOV UR19, 0x10000000 ;  /* 0x1000000000137882 */ /* 0x000fe20000000000 */
[----:B------:R-:W-:Y:S01]  /*4770*/  @!P4 R2UR UR9, R2 ;  /* 0x000000000209c2ca */ /* 0x000fe200000e0000 */
[----:B-1----:R-:W-:Y:S01]  /*4780*/  @!P4 IMAD.X R0, RZ, RZ, R31, P0 ;  /* 0x000000ffff00c224 */ /* 0x002fe200000e061f */
[----:B------:R-:W-:Y:S01]  /*4790*/  @!UP1 UIADD3 UR10, UPT, UPT, UR34, 0xc0, URZ ;  /* 0x000000c0220a9890 */ /* 0x000fe2000fffe0ff */
[----:B------:R-:W-:Y:S01]  /*47a0*/  ISETP.NE.AND P0, PT, R28, 0x2, PT ;  /* 0x000000021c00780c */ /* 0x000fe20003f05270 */
[----:B------:R-:W-:Y:S01]  /*47b0*/  UMOV UR11, UR35 ;  /* 0x00000023000b7c82 */ /* 0x000fe20008000000 */
[----:B------:R-:W-:Y:S01]  /*47c0*/  UMOV UR12, UR36 ;  /* 0x00000024000c7c82 */ /* 0x000fe20008000000 */
[----:B------:R-:W-:Y:S01]  /*47d0*/  @!P4 R2UR UR8, R0 ;  /* 0x000000000008c2ca */ /* 0x000fe200000e0000 */
[----:B------:R-:W-:Y:S01]  /*47e0*/  IMAD.IADD R14, R10, 0x1, R94 ;  /* 0x000000010a0e7824 */ /* 0x000fe200078e025e */
[----:B------:R-:W-:Y:S01]  /*47f0*/  @P3 R2UR UR36, R26 ;  /* 0x000000001a2432ca */ /* 0x000fe200000e0000 */
[----:B------:R-:W-:Y:S01]  /*4800*/  IMAD.IADD R15, R11, 0x1, R95 ;  /* 0x000000010b0f7824 */ /* 0x000fe200078e025f */
[----:B------:R-:W-:Y:S02]  /*4810*/  SEL R0, RZ, 0x1, P0 ;  /* 0x00000001ff007807 */ /* 0x000fe40000000000 */
[----:B------:R-:W-:Y:S01]  /*4820*/  LOP3.LUT R29, R29, 0x1, RZ, 0x3c, !PT ;  /* 0x000000011d1d7812 */ /* 0x000fe200078e3cff */
[----:B------:R-:W-:Y:S01]  /*4830*/  IMAD.U32 R8, RZ, RZ, UR9 ;  /* 0x00000009ff087e24 */ /* 0x000fe2000f8e00ff */
[----:B------:R-:W-:Y:S01]  /*4840*/  @!UP1 UIADD3 UR9, UPT, UPT, UR7, 0x58, URZ ;  /* 0x0000005807099890 */ /* 0x000fe2000fffe0ff */
[----:B------:R-:W-:Y:S02]  /*4850*/  LOP3.LUT R27, R27, R0, RZ, 0x3c, !PT ;  /* 0x000000001b1b7212 */ /* 0x000fe400078e3cff */
[----:B------:R-:W-:Y:S02]  /*4860*/  SEL R28, R28, RZ, P0 ;  /* 0x000000ff1c1c7207 */ /* 0x000fe40000000000 */
[----:B------:R-:W-:Y:S01]  /*4870*/  IMAD.U32 R9, RZ, RZ, UR8 ;  /* 0x00000008ff097e24 */ /* 0x000fe2000f8e00ff */
[----:B------:R-:W-:Y:S01]  /*4880*/  @!P4 R2UR UR14, R8 ;  /* 0x00000000080ec2ca */ /* 0x000fe200000e0000 */
[----:B------:R-:W-:Y:S01]  /*4890*/  @!UP1 UIADD3 UR8, UPT, UPT, UR7, 0x3200, URZ ;  /* 0x0000320007089890 */ /* 0x000fe2000fffe0ff */
[----:B------:R-:W-:Y:S02]  /*48a0*/  VOTEU.ALL UP1, P4 ;  /* 0x0000000000ff7886 */ /* 0x000fe40002020000 */
[----:B------:R-:W-:Y:S11]  /*48b0*/  @!P4 R2UR UR15, R9 ;  /* 0x00000000090fc2ca */ /* 0x000ff600000e0000 */
[----:B------:R-:W-:Y:S02]  /*48c0*/  @!UPT UIADD3 URZ, UPT, UPT, URZ, URZ, URZ ;  /* 0x000000fffffff290 */ /* 0x000fe4000fffe0ff */
[----:B------:R2:W-:Y:S01]  /*48d0*/  @!UP1 UTMALDG.3D [UR8], [UR14], desc[UR18] ;  /* 0x000012080e0095b4 */ /* 0x0005e20008011000 */
[----:B------:R2:W-:Y:S01]  /*48e0*/  @!P4 SYNCS.ARRIVE.TRANS64.RED.A0TR RZ, [UR7+0x58], R25 ;  /* 0x00005819ffffc9a7 */ /* 0x0005e20008300407 */
[----:B------:R-:W-:Y:S01]  /*48f0*/  UPLOP3.LUT UP1, UPT, UPT, UPT, UPT, 0x80, 0x8 ;  /* 0x000000000008789c */ /* 0x000fe20003f2f070 */
[----:B------:R-:W-:Y:S01]  /*4900*/  SYNCS.ARRIVE.TRANS64.RED.A1T0 RZ, [UR13], RZ ;  /* 0x000000ffffff79a7 */ /* 0x000fe2000810040d */
[----:B------:R-:W-:Y:S09]  /*4910*/  @P3 BRA `(.L_x_78) ;  /* 0xfffffff000a03947 */ /* 0x000ff2000383ffff */
[----:B------:R-:W-:-:S04]  /*4920*/  SHF.L.U32 R2, R29, 0x1f, RZ ;  /* 0x0000001f1d027819 */ /* 0x000fc800000006ff */
[----:B------:R-:W1:Y:S02]  /*4930*/  SYNCS.PHASECHK.TRANS64.TRYWAIT P0, [UR7+0x60], R2 ;  /* 0x00006002ff0075a7 */ /* 0x000e640008001107 */
[----:B-1----:R-:W-:Y:S05]  /*4940*/  @!P0 BRA `(.L_x_79) ;  /* 0x0000004c00d08947 */ /* 0x002fea0003800000 */
.L_x_163:
[----:B------:R-:W3:Y:S02]  /*4950*/  SYNCS.PHASECHK.TRANS64.TRYWAIT P0, [UR7+0x68], R2 ;  /* 0x00006802ff0075a7 */ /* 0x000ee40008001107 */
[----:B---3--:R-:W-:Y:S05]  /*4960*/  @!P0 BRA `(.L_x_80) ;  /* 0x0000004c00e08947 */ /* 0x008fea0003800000 */
.L_x_165:
[----:B------:R-:W3:Y:S02]  /*4970*/  SYNCS.PHASECHK.TRANS64.TRYWAIT P0, [UR7+0x70], R2 ;  /* 0x00007002ff0075a7 */ /* 0x000ee40008001107 */
[----:B---3--:R-:W-:Y:S05]  /*4980*/  @!P0 BRA `(.L_x_81) ;  /* 0x0000004c00f08947 */ /* 0x008fea0003800000 */
.L_x_167:
[----:B-1----:R-:W-:-:S07]  /*4990*/  MOV R0, UR7 ;  /* 0x0000000700007c02 */ /* 0x002fce0008000f00 */
.L_x_82:
[----:B-1----:R-:W-:-:S04]  /*49a0*/  SHF.L.U32 R2, R29, 0x1f, RZ ;  /* 0x0000001f1d027819 */ /* 0x002fc800000006ff */
[----:B------:R1:W3:Y:S03]  /*49b0*/  SYNCS.PHASECHK.TRANS64.TRYWAIT P0, [R0+URZ+0x78], R2 ;  /* 0x00007802000075a7 */ /* 0x0002e600080011ff */
[----:B---3--:R-:W-:Y:S05]  /*49c0*/  @!P0 NANOSLEEP.SYNCS 0x989680 ;  /* 0x009896800000895d */ /* 0x008fea0003900000 */
[----:B------:R-:W3:Y:S02]  /*49d0*/  @!P0 SYNCS.PHASECHK.TRANS64 P0, [R0+URZ+0x78], R2 ;  /* 0x00007802000085a7 */ /* 0x000ee400080010ff */
[----:B--23--:R-:W-:Y:S05]  /*49e0*/  @P0 EXIT ;  /* 0x000000000000094d */ /* 0x00cfea0003800000 */
[----:B------:R-:W-:Y:S05]  /*49f0*/  BRA `(.L_x_82) ;  /* 0xfffffffc00e87947 */ /* 0x000fea000383ffff */
.L_x_67:
[----:B------:R-:W-:-:S06]  /*4a00*/  UISETP.GE.AND UP1, UPT, UR8, 0x4, UPT ;  /* 0x000000040800788c */ /* 0x000fcc000bf26270 */
[----:B------:R-:W-:-:S13]  /*4a10*/  PLOP3.LUT P0, PT, PT, PT, UP1, 0x80, 0x8 ;  /* 0x000000000008781c */ /* 0x000fda0003f0f018 */
[----:B------:R-:W-:Y:S05]  /*4a20*/  @!P0 EXIT ;  /* 0x000000000000894d */ /* 0x000fea0003800000 */
[----:B------:R-:W-:Y:S01]  /*4a30*/  BAR.SYNC.DEFER_BLOCKING 0x6, 0xa0 ;  /* 0x0182800000007b1d */ /* 0x000fe20000010000 */
[C---:B------:R-:W-:Y:S01]  /*4a40*/  IMAD.SHL.U32 R3, R108.reuse, 0x40, RZ ;  /* 0x000000406c037824 */ /* 0x040fe200078e00ff */
[C---:B------:R-:W-:Y:S01]  /*4a50*/  LOP3.LUT R110, R108.reuse, 0x60, RZ, 0xc0, !PT ;  /* 0x000000606c6e7812 */ /* 0x040fe200078ec0ff */
[C---:B------:R-:W-:Y:S01]  /*4a60*/  IMAD.SHL.U32 R100, R108.reuse, 0x20, RZ ;  /* 0x000000206c647824 */ /* 0x040fe200078e00ff */
[----:B------:R-:W-:Y:S01]  /*4a70*/  CS2R R106, SRZ ;  /* 0x00000000006a7805 */ /* 0x000fe2000001ff00 */
[C---:B------:R-:W-:Y:S01]  /*4a80*/  IMAD.SHL.U32 R4, R108.reuse, 0x2, RZ ;  /* 0x000000026c047824 */ /* 0x040fe200078e00ff */
[----:B------:R-:W-:Y:S02]  /*4a90*/  UMOV UR49, 0x400 ;  /* 0x0000040000317882 */ /* 0x000fe40000000000 */
[----:B------:R-:W1:Y:S01]  /*4aa0*/  LDC R99, c[0x0][0x370] ;  /* 0x0000dc00ff637b82 */ /* 0x000e620000000800 */
[----:B------:R-:W-:Y:S01]  /*4ab0*/  ULEA UR49, UR37, UR49, 0x18 ;  /* 0x0000003125317291 */ /* 0x000fe2000f8ec0ff */
[----:B------:R-:W-:Y:S01]  /*4ac0*/  LOP3.LUT R2, R3, 0x180, RZ, 0xc0, !PT ;  /* 0x0000018003027812 */ /* 0x000fe200078ec0ff */
[----:B------:R-:W-:Y:S01]  /*4ad0*/  IMAD.U32 R46, R108, 0x10000, RZ ;  /* 0x000100006c2e7824 */ /* 0x000fe200078e00ff */
[----:B------:R-:W-:Y:S01]  /*4ae0*/  LOP3.LUT R100, R100, 0xc00, RZ, 0xc0, !PT ;  /* 0x00000c0064647812 */ /* 0x000fe200078ec0ff */
[----:B------:R-:W-:Y:S01]  /*4af0*/  UIADD3 UR4, UPT, UPT, UR49, 0x4200, URZ ;  /* 0x0000420031047890 */ /* 0x000fe2000fffe0ff */
[----:B------:R-:W-:Y:S01]  /*4b00*/  LOP3.LUT R4, R2, 0x20, R4, 0xf8, !PT ;  /* 0x0000002002047812 */ /* 0x000fe200078ef804 */
[----:B------:R-:W-:Y:S01]  /*4b10*/  IMAD.SHL.U32 R2, R108, 0x8, RZ ;  /* 0x000000086c027824 */ /* 0x000fe200078e00ff */
[----:B------:R-:W2:Y:S01]  /*4b20*/  LDC R42, c[0x0][0xb0c] ;  /* 0x0002c300ff2a7b82 */ /* 0x000ea20000000800 */
[----:B------:R-:W-:Y:S01]  /*4b30*/  LOP3.LUT R100, R100, 0x40, R3, 0xf8, !PT ;  /* 0x0000004064647812 */ /* 0x000fe200078ef803 */
[----:B------:R-:W-:Y:S01]  /*4b40*/  IMAD.MOV.U32 R45, RZ, RZ, RZ ;  /* 0x000000ffff2d7224 */ /* 0x000fe200078e00ff */
[----:B------:R-:W-:Y:S01]  /*4b50*/  LOP3.LUT R46, R46, 0x600000, RZ, 0xc0, !PT ;  /* 0x006000002e2e7812 */ /* 0x000fe200078ec0ff */
[----:B------:R-:W-:Y:S01]  /*4b60*/  IMAD.MOV.U32 R112, RZ, RZ, RZ ;  /* 0x000000ffff707224 */ /* 0x000fe200078e00ff */
[----:B------:R-:W-:-:S02]  /*4b70*/  LOP3.LUT R108, R108, 0x2, RZ, 0xc0, !PT ;  /* 0x000000026c6c7812 */ /* 0x000fc400078ec0ff */
[----:B------:R-:W-:Y:S02]  /*4b80*/  CS2R R104, SRZ ;  /* 0x0000000000687805 */ /* 0x000fe4000001ff00 */
[----:B------:R-:W-:Y:S01]  /*4b90*/  LOP3.LUT R2, R4, 0x30, R2, 0x78, !PT ;  /* 0x0000003004027812 */ /* 0x000fe200078e7802 */
[----:B------:R-:W4:Y:S01]  /*4ba0*/  LDC R97, c[0x0][0xb20] ;  /* 0x0002c800ff617b82 */ /* 0x000f220000000800 */
[----:B------:R-:W3:Y:S01]  /*4bb0*/  LDS R0, [UR49+0x140] ;  /* 0x00014031ff007984 */ /* 0x000ee20008000800 */
[----:B------:R-:W-:Y:S01]  /*4bc0*/  LOP3.LUT R100, R100, 0x200, R3, 0xf8, !PT ;  /* 0x0000020064647812 */ /* 0x000fe200078ef803 */
[----:B------:R-:W-:Y:S01]  /*4bd0*/  IMAD.MOV R102, RZ, RZ, -R108 ;  /* 0x000000ffff667224 */ /* 0x000fe200078e0a6c */
[----:B------:R-:W1:Y:S01]  /*4be0*/  LDCU.64 UR52, c[0x0][0x348] ;  /* 0x00006900ff3477ac */ /* 0x000e620008000a00 */
[----:B------:R-:W-:Y:S01]  /*4bf0*/  IMAD.U32 R109, RZ, RZ, UR4 ;  /* 0x00000004ff6d7e24 */ /* 0x000fe2000f8e00ff */
[----:B------:R-:W-:Y:S02]  /*4c00*/  LOP3.LUT R100, R100, R2, RZ, 0xfc, !PT ;  /* 0x0000000264647212 */ /* 0x000fe400078efcff */
[----:B------:R-:W1:Y:S01]  /*4c10*/  LDC R41, c[0x0][0xb30] ;  /* 0x0002cc00ff297b82 */ /* 0x000e620000000800 */
[----:B------:R-:W1:Y:S01]  /*4c20*/  LDCU.64 UR38, c[0x0][0x888] ;  /* 0x00011100ff2677ac */ /* 0x000e620008000a00 */
[----:B------:R-:W1:Y:S06]  /*4c30*/  LDCU.64 UR44, c[0x0][0x890] ;  /* 0x00011200ff2c77ac */ /* 0x000e6c0008000a00 */
[----:B------:R-:W1:Y:S01]  /*4c40*/  LDC.64 R92, c[0x0][0xb10] ;  /* 0x0002c400ff5c7b82 */ /* 0x000e620000000a00 */
[----:B------:R-:W-:-:S07]  /*4c50*/  UIADD3 UR48, UPT, UPT, UR49, 0x200, URZ ;  /* 0x0000020031307890 */ /* 0x000fce000fffe0ff */
[----:B------:R-:W1:Y:S08]  /*4c60*/  LDC.64 R38, c[0x0][0xb18] ;  /* 0x0002c600ff267b82 */ /* 0x000e700000000a00 */
[----:B------:R-:W1:Y:S08]  /*4c70*/  LDC.64 R36, c[0x0][0xb28] ;  /* 0x0002ca00ff247b82 */ /* 0x000e700000000a00 */
[----:B------:R-:W1:Y:S01]  /*4c80*/  LDC.64 R90, c[0x0][0x8b0] ;  /* 0x00022c00ff5a7b82 */ /* 0x000e620000000a00 */
[----:B---3--:R-:W-:-:S07]  /*4c90*/  IMAD.IADD R46, R0, 0x1, R46 ;  /* 0x00000001002e7824 */ /* 0x008fce00078e022e */
[----:B------:R-:W3:Y:S08]  /*4ca0*/  LDC.64 R88, c[0x0][0x8a8] ;  /* 0x00022a00ff587b82 */ /* 0x000ef00000000a00 */
[----:B--2-4-:R-:W1:Y:S02]  /*4cb0*/  LDC R98, c[0x0][0x374] ;  /* 0x0000dd00ff627b82 */ /* 0x014e640000000800 */
.L_x_124:
[----:B------:R-:W-:Y:S02]  /*4cc0*/  LEA R0, R112, UR49, 0x3 ;  /* 0x0000003170007c11 */ /* 0x000fe4000f8e18ff */
[----:B------:R-:W-:Y:S02]  /*4cd0*/  SHF.L.U32 R2, R106, 0x1f, RZ ;  /* 0x0000001f6a027819 */ /* 0x000fe400000006ff */
[----:B------:R-:W-:Y:S02]  /*4ce0*/  LEA R16, R112, UR49, 0x4 ;  /* 0x0000003170107c11 */ /* 0x000fe4000f8e20ff */
[----:B------:R-:W2:Y:S02]  /*4cf0*/  SYNCS.PHASECHK.TRANS64.TRYWAIT P0, [R0+URZ+0x90], R2 ;  /* 0x00009002000075a7 */ /* 0x000ea400080011ff */
[----:B-12---:R-:W-:Y:S05]  /*4d00*/  @!P0 BRA `(.L_x_83) ;  /* 0x0000004c00288947 */ /* 0x006fea0003800000 */
.L_x_168:
[----:B------:R-:W4:Y:S01]  /*4d10*/  LDC.64 R10, c[0x0][0xb10] ;  /* 0x0002c400ff0a7b82 */ /* 0x000f220000000a00 */
[----:B------:R-:W3:Y:S01]  /*4d20*/  LDS.128 R16, [R16+0x120] ;  /* 0x0001200010107984 */ /* 0x000ee20000000c00 */
[----:B-1----:R-:W-:Y:S01]  /*4d30*/  ISETP.NE.AND P1, PT, R41, 0x1, PT ;  /* 0x000000012900780c */ /* 0x002fe20003f25270 */
[----:B--2---:R-:W-:Y:S01]  /*4d40*/  VIADD R0, R0, 0xa0 ;  /* 0x000000a000007836 */ /* 0x004fe20000000000 */
[----:B------:R-:W-:Y:S04]  /*4d50*/  ISETP.GE.AND P0, PT, R40, 0x1, PT ;  /* 0x000000012800780c */ /* 0x000fe80003f06270 */
[----:B------:R-:W1:Y:S01]  /*4d60*/  LDC.64 R8, c[0x0][0xb18] ;  /* 0x0002c600ff087b82 */ /* 0x000e620000000a00 */
[----:B------:R-:W-:Y:S01]  /*4d70*/  PRMT R0, RZ, 0x654, R0 ;  /* 0x00000654ff007816 */ /* 0x000fe20000000000 */
[----:B------:R-:W-:Y:S01]  /*4d80*/  @!PT LDS RZ, [RZ] ;  /* 0x00000000fffff984 */ /* 0x000fe20000000800 */
[----:B------:R-:W-:Y:S01]  /*4d90*/  @!PT LDS RZ, [RZ] ;  /* 0x00000000fffff984 */ /* 0x000fe20000000800 */
[----:B------:R-:W-:Y:S01]  /*4da0*/  @!PT LDS RZ, [RZ] ;  /* 0x00000000fffff984 */ /* 0x000fe20000000800 */
[----:B------:R-:W-:Y:S01]  /*4db0*/  @!PT LDS RZ, [RZ] ;  /* 0x00000000fffff984 */ /* 0x000fe20000000800 */
[----:B------:R2:W-:Y:S06]  /*4dc0*/  MEMBAR.ALL.CTA ;  /* 0x0000000000007992 */ /* 0x0005ec0000008000 */
[----:B--2---:R-:W2:Y:S01]  /*4dd0*/  FENCE.VIEW.ASYNC.S ;  /* 0x00000000000073c6 */ /* 0x004ea20000000000 */
[----:B------:R-:W1:Y:S08]  /*4de0*/  @!P1 LDC R12, c[0x0][0xb20] ;  /* 0x0002c800ff0c9b82 */ /* 0x000e700000000800 */
[----:B------:R-:W1:Y:S01]  /*4df0*/  @!P1 LDC R7, c[0x0][0xb0c] ;  /* 0x0002c300ff079b82 */ /* 0x000e620000000800 */
[----:B--2---:R2:W-:Y:S01]  /*4e00*/  SYNCS.ARRIVE.TRANS64.RED.A1T0 RZ, [R0+URZ], RZ ;  /* 0x000000ff00ff79a7 */ /* 0x0045e200081004ff */
[----:B---3--:R-:W-:Y:S04]  /*4e10*/  LOP3.LUT P4, RZ, R18, 0x1, RZ, 0xc0, !PT ;  /* 0x0000000112ff7812 */ /* 0x008fe8000788c0ff */
[----:B------:R-:W-:Y:S09]  /*4e20*/  P2R R111, PR, RZ, 0x10 ;  /* 0x00000010ff6f7803 */ /* 0x000ff20000000000 */
[----:B------:R-:W-:Y:S02]  /*4e30*/  @P4 MOV R44, R16 ;  /* 0x00000010002c4202 */ /* 0x000fe40000000f00 */
[----:B------:R-:W-:Y:S01]  /*4e40*/  @P4 LOP3.LUT R43, R17, 0xffff, RZ, 0xc0, !PT ;  /* 0x0000ffff112b4812 */ /* 0x000fe200078ec0ff */
[----:B--2-4-:R-:W-:Y:S06]  /*4e50*/  @!P0 BRA `(.L_x_84) ;  /* 0x0000000000a48947 */ /* 0x014fec0003800000 */
[----:B------:R-:W-:Y:S01]  /*4e60*/  IMAD.HI.U32 R0, R98, R39, RZ ;  /* 0x0000002762007227 */ /* 0x000fe200078e00ff */
[----:B------:R-:W-:Y:S02]  /*4e70*/  ISETP.NE.AND P0, PT, R38, 0x1, PT ;  /* 0x000000012600780c */ /* 0x000fe40003f05270 */
[----:B------:R-:W-:Y:S01]  /*4e80*/  ISETP.NE.AND P2, PT, R40, 0x1, PT ;  /* 0x000000012800780c */ /* 0x000fe20003f45270 */
[----:B------:R-:W-:Y:S01]  /*4e90*/  IMAD.HI.U32 R4, R99, R92, RZ ;  /* 0x0000005c63047227 */ /* 0x000fe200078e00ff */
[----:B------:R-:W-:Y:S02]  /*4ea0*/  SHF.R.U32.HI R0, RZ, R97, R0 ;  /* 0x00000061ff007219 */ /* 0x000fe40000011600 */
[----:B------:R-:W-:Y:S01]  /*4eb0*/  ISETP.NE.AND P3, PT, R42, 0x1, PT ;  /* 0x000000012a00780c */ /* 0x000fe20003f65270 */
[----:B------:R-:W-:Y:S01]  /*4ec0*/  IMAD.HI.U32 R6, R43, R39, RZ ;  /* 0x000000272b067227 */ /* 0x000fe200078e00ff */
[-C--:B------:R-:W-:Y:S02]  /*4ed0*/  SHF.R.U32.HI R4, RZ, R93.reuse, R4 ;  /* 0x0000005dff047219 */ /* 0x080fe40000011604 */
[----:B------:R-:W-:Y:S01]  /*4ee0*/  SEL R0, R98, R0, !P0 ;  /* 0x0000000062007207 */ /* 0x000fe20004000000 */
[----:B------:R-:W-:Y:S01]  /*4ef0*/  IMAD.HI.U32 R5, R44, R92, RZ ;  /* 0x0000005c2c057227 */ /* 0x000fe200078e00ff */
[----:B------:R-:W-:Y:S03]  /*4f00*/  SEL R4, R99, R4, !P3 ;  /* 0x0000000463047207 */ /* 0x000fe60005800000 */
[-C--:B------:R-:W-:Y:S01]  /*4f10*/  IMAD.HI.U32 R3, R0, R36.reuse, RZ ;  /* 0x0000002400037227 */ /* 0x080fe200078e00ff */
[----:B------:R-:W-:Y:S03]  /*4f20*/  SHF.R.U32.HI R5, RZ, R93, R5 ;  /* 0x0000005dff057219 */ /* 0x000fe60000011605 */
[----:B------:R-:W-:Y:S01]  /*4f30*/  IMAD.HI.U32 R2, R4, R36, RZ ;  /* 0x0000002404027227 */ /* 0x000fe200078e00ff */
[----:B------:R-:W-:Y:S02]  /*4f40*/  @P2 SHF.R.U32.HI R0, RZ, R37, R3 ;  /* 0x00000025ff002219 */ /* 0x000fe40000011603 */
[----:B------:R-:W-:Y:S02]  /*4f50*/  SHF.R.U32.HI R3, RZ, R97, R6 ;  /* 0x00000061ff037219 */ /* 0x000fe40000011606 */
[----:B------:R-:W-:Y:S01]  /*4f60*/  @P2 SHF.R.U32.HI R4, RZ, R37, R2 ;  /* 0x00000025ff042219 */ /* 0x000fe20000011602 */
[----:B------:R-:W-:Y:S01]  /*4f70*/  IMAD R0, R40, R0, RZ ;  /* 0x0000000028007224 */ /* 0x000fe200078e02ff */
[----:B------:R-:W-:Y:S02]  /*4f80*/  SEL R3, R43, R3, !P0 ;  /* 0x000000032b037207 */ /* 0x000fe40004000000 */
[----:B------:R-:W-:Y:S01]  /*4f90*/  SEL R2, R44, R5, !P3 ;  /* 0x000000052c027207 */ /* 0x000fe20005800000 */
[----:B------:R-:W-:Y:S01]  /*4fa0*/  IMAD R5, R40, R4, RZ ;  /* 0x0000000428057224 */ /* 0x000fe200078e02ff */
[C---:B------:R-:W-:Y:S01]  /*4fb0*/  ISETP.GE.AND P0, PT, R3.reuse, R0, PT ;  /* 0x000000000300720c */ /* 0x040fe20003f06270 */
[C---:B------:R-:W-:Y:S03]  /*4fc0*/  IMAD.HI.U32 R0, R3.reuse, R36, RZ ;  /* 0x0000002403007227 */ /* 0x040fe600078e00ff */
[C---:B------:R-:W-:Y:S02]  /*4fd0*/  ISETP.GE.OR P0, PT, R2.reuse, R5, P0 ;  /* 0x000000050200720c */ /* 0x040fe40000706670 */
[----:B------:R-:W-:Y:S04]  /*4fe0*/  SHF.R.U32.HI R0, RZ, R37, R0 ;  /* 0x00000025ff007219 */ /* 0x000fe80000011600 */
[C---:B------:R-:W-:Y:S05]  /*4ff0*/  SEL R6, R3.reuse, R0, !P2 ;  /* 0x0000000003067207 */ /* 0x040fea0005000000 */
        /* <DEDUP_REMOVED lines=14> */
[----:B------:R-:W-:Y:S07]  /*50e0*/  IMAD R43, R3, R38, R43 ;  /* 0x00000026032b7224 */ /* 0x000fee00078e022b */
.L_x_84:
[----:B-1----:R-:W-:Y:S01]  /*50f0*/  @!P1 ISETP.NE.AND P0, PT, R8, 0x1, PT ;  /* 0x000000010800980c */ /* 0x002fe20003f05270 */
[----:B------:R-:W-:Y:S01]  /*5100*/  @!P1 IMAD.HI.U32 R0, R44, R10, RZ ;  /* 0x0000000a2c009227 */ /* 0x000fe200078e00ff */
[----:B------:R-:W-:Y:S01]  /*5110*/  @!P1 ISETP.NE.AND P2, PT, R7, 0x1, PT ;  /* 0x000000010700980c */ /* 0x000fe20003f45270 */
[----:B------:R-:W-:Y:S01]  /*5120*/  ULOP3.LUT UP0, URZ, UR48, 0x1b0, URZ, 0xc0, !UPT ;  /* 0x000001b030ff7892 */ /* 0x000fe2000f80c0ff */
[----:B------:R-:W-:Y:S01]  /*5130*/  R2UR UR42, R15 ;  /* 0x000000000f2a72ca */ /* 0x000fe200000e0000 */
[C---:B------:R-:W-:Y:S01]  /*5140*/  @!P1 IMAD.HI.U32 R2, R43.reuse, R9, RZ ;  /* 0x000000092b029227 */ /* 0x040fe200078e00ff */
[----:B------:R-:W-:Y:S02]  /*5150*/  @!P1 SHF.R.U32.HI R0, RZ, R11, R0 ;  /* 0x0000000bff009219 */ /* 0x000fe40000011600 */
[----:B------:R-:W-:Y:S01]  /*5160*/  R2UR UR41, R14 ;  /* 0x000000000e2972ca */ /* 0x000fe200000e0000 */
[----:B------:R-:W-:Y:S01]  /*5170*/  VIADD R112, R112, 0x1 ;  /* 0x0000000170707836 */ /* 0x000fe20000000000 */
[----:B------:R-:W-:Y:S02]  /*5180*/  @!P1 SHF.R.U32.HI R2, RZ, R12, R2 ;  /* 0x0000000cff029219 */ /* 0x000fe40000011602 */
[----:B------:R-:W-:Y:S02]  /*5190*/  @!P1 SEL R3, R44, R0, !P2 ;  /* 0x000000002c039207 */ /* 0x000fe40005000000 */
[----:B------:R-:W-:Y:S02]  /*51a0*/  @!P1 SEL R2, R43, R2, !P0 ;  /* 0x000000022b029207 */ /* 0x000fe40004000000 */
[----:B------:R-:W-:Y:S01]  /*51b0*/  @P4 SHF.R.U32.HI R103, RZ, 0x10, R17 ;  /* 0x00000010ff674819 */ /* 0x000fe20000011611 */
[----:B------:R-:W-:Y:S02]  /*51c0*/  USHF.L.U32 UR42, UR42, 0x6, URZ ;  /* 0x000000062a2a7899 */ /* 0x000fe400080006ff */
[----:B------:R-:W-:Y:S02]  /*51d0*/  @!P1 IMAD.IADD R0, R2, 0x1, -R3 ;  /* 0x0000000102009824 */ /* 0x000fe400078e0a03 */
[----:B------:R-:W-:Y:S01]  /*51e0*/  @!P1 IMAD.IADD R2, R3, 0x1, -R2 ;  /* 0x0000000103029824 */ /* 0x000fe200078e0a02 */
[----:B------:R-:W-:Y:S01]  /*51f0*/  USHF.L.U32 UR41, UR41, 0x8, URZ ;  /* 0x0000000829297899 */ /* 0x000fe200080006ff */
[----:B------:R-:W-:Y:S02]  /*5200*/  @!P1 IMAD R44, R0, R7, R44 ;  /* 0x00000007002c9224 */ /* 0x000fe400078e022c */
[----:B------:R-:W-:Y:S01]  /*5210*/  @!P1 IMAD R43, R2, R8, R43 ;  /* 0x00000008022b9224 */ /* 0x000fe200078e022b */
[----:B------:R-:W-:Y:S08]  /*5220*/  BRA.U !UP0, `(.L_x_85) ;  /* 0x0000000108407547 */ /* 0x000ff0000b800000 */
[----:B------:R-:W1:Y:S01]  /*5230*/  LDCU.64 UR8, c[0x4][0x88] ;  /* 0x01001100ff0877ac */ /* 0x000e620008000a00 */
[----:B------:R-:W-:Y:S01]  /*5240*/  MOV R3, 0x0 ;  /* 0x0000000000037802 */ /* 0x000fe20000000f00 */
[----:B------:R-:W-:Y:S02]  /*5250*/  HFMA2 R12, -RZ, RZ, 0, 5.9604644775390625e-08 ;  /* 0x00000001ff0c7431 */ /* 0x000fe400000001ff */
[----:B------:R-:W-:Y:S02]  /*5260*/  IMAD.MOV.U32 R8, RZ, RZ, 0x70 ;  /* 0x00000070ff087424 */ /* 0x000fe400078e00ff */
[----:B------:R-:W-:Y:S01]  /*5270*/  IMAD.MOV.U32 R13, RZ, RZ, RZ ;  /* 0x000000ffff0d7224 */ /* 0x000fe200078e00ff */
[----:B------:R-:W2:Y:S01]  /*5280*/  LDCU.64 UR6, c[0x4][0x90] ;  /* 0x01001200ff0677ac */ /* 0x000ea20008000a00 */
[----:B------:R-:W3:Y:S01]  /*5290*/  LDC.64 R2, c[0x4][R3] ;  /* 0x0100000003027b82 */ /* 0x000ee20000000a00 */
[----:B------:R-:W4:Y:S01]  /*52a0*/  LDCU.64 UR4, c[0x4][0x8] ;  /* 0x01000100ff0477ac */ /* 0x000f220008000a00 */
[----:B-1----:R-:W-:Y:S01]  /*52b0*/  MOV R5, UR9 ;  /* 0x0000000900057c02 */ /* 0x002fe20008000f00 */
[----:B------:R-:W-:Y:S01]  /*52c0*/  IMAD.U32 R4, RZ, RZ, UR8 ;  /* 0x00000008ff047e24 */ /* 0x000fe2000f8e00ff */
[----:B--2---:R-:W-:Y:S01]  /*52d0*/  MOV R7, UR7 ;  /* 0x0000000700077c02 */ /* 0x004fe20008000f00 */
[----:B------:R-:W-:Y:S01]  /*52e0*/  IMAD.U32 R6, RZ, RZ, UR6 ;  /* 0x00000006ff067e24 */ /* 0x000fe2000f8e00ff */
[----:B----4-:R-:W-:Y:S01]  /*52f0*/  MOV R11, UR5 ;  /* 0x00000005000b7c02 */ /* 0x010fe20008000f00 */
[----:B------:R-:W-:Y:S02]  /*5300*/  IMAD.U32 R10, RZ, RZ, UR4 ;  /* 0x00000004ff0a7e24 */ /* 0x000fe4000f8e00ff */
[----:B------:R-:W-:Y:S07]  /*5310*/  LEPC R20, `(.L_x_85) ;  /* 0x000000001014794e */ /* 0x000fee0000000000 */
[----:B---3-5:R-:W-:Y:S05]  /*5320*/  CALL.ABS.NOINC R2 ;  /* 0x0000000002007343 */ /* 0x028fea0003c00000 */
.L_x_85:
[----:B------:R-:W-:Y:S01]  /*5330*/  LOP3.LUT P0, RZ, R109, 0x1b0, RZ, 0xc0, !PT ;  /* 0x000001b06dff7812 */ /* 0x000fe2000780c0ff */
[----:B------:R-:W-:Y:S11]  /*5340*/  BSSY.RECONVERGENT B6, `(.L_x_86) ;  /* 0x0000013000067945 */ /* 0x000ff60003800200 */
[----:B------:R-:W-:Y:S01]  /*5350*/  @!UPT UIADD3 URZ, UPT, UPT, URZ, URZ, URZ ;  /* 0x000000fffffff290 */ /* 0x000fe2000fffe0ff */
[----:B------:R-:W-:Y:S05]  /*5360*/  @!P0 BRA `(.L_x_87) ;  /* 0x0000000000408947 */ /* 0x000fea0003800000 */
        /* <DEDUP_REMOVED lines=16> */
.L_x_87:
[----:B------:R-:W-:Y:S05]  /*5470*/  BSYNC.RECONVERGENT B6 ;  /* 0x0000000000067941 */ /* 0x000fea0003800200 */
.L_x_86:
[----:B------:R-:W-:Y:S01]  /*5480*/  ISETP.NE.U32.AND P4, PT, R90, RZ, PT ;  /* 0x000000ff5a00720c */ /* 0x000fe20003f85070 */
[----:B------:R-:W-:Y:S01]  /*5490*/  UISETP.NE.AND UP2, UPT, UR50, URZ, UPT ;  /* 0x000000ff3200728c */ /* 0x000fe2000bf45270 */
[----:B------:R-:W-:Y:S01]  /*54a0*/  ISETP.NE.U32.AND P2, PT, RZ, UR38, PT ;  /* 0x00000026ff007c0c */ /* 0x000fe2000bf45070 */
[----:B------:R-:W-:Y:S01]  /*54b0*/  UISETP.NE.U32.AND UP1, UPT, UR44, URZ, UPT ;  /* 0x000000ff2c00728c */ /* 0x000fe2000bf25070 */
[----:B------:R-:W-:Y:S01]  /*54c0*/  ISETP.NE.AND.EX P4, PT, R91, RZ, PT, P4 ;  /* 0x000000ff5b00720c */ /* 0x000fe20003f85340 */
[----:B------:R-:W-:Y:S01]  /*54d0*/  UPLOP3.LUT UP0, UPT, UPT, UPT, UPT, 0x40, 0x4 ;  /* 0x000000000004789c */ /* 0x000fe20003f0e870 */
[----:B------:R-:W-:Y:S01]  /*54e0*/  ISETP.NE.AND.EX P2, PT, RZ, UR39, PT, P2 ;  /* 0x00000027ff007c0c */ /* 0x000fe2000bf45320 */
[----:B------:R-:W-:Y:S01]  /*54f0*/  UISETP.NE.AND.EX UP1, UPT, UR45, URZ, UPT, UP1 ;  /* 0x000000ff2d00728c */ /* 0x000fe2000bf25310 */
[----:B------:R-:W-:Y:S04]  /*5500*/  PLOP3.LUT P1, PT, PT, PT, UP2, 0x80, 0x8 ;  /* 0x000000000008781c */ /* 0x000fe80003f2f028 */
[----:B------:R-:W-:Y:S06]  /*5510*/  @UP2 UPLOP3.LUT UP0, UPT, UPT, UPT, UP1, 0x80, 0x8 ;  /* 0x000000000008289c */ /* 0x000fec0003f0f010 */
[----:B------:R-:W-:Y:S01]  /*5520*/  PLOP3.LUT P0, PT, PT, PT, UP0, 0x80, 0x8 ;  /* 0x000000000008781c */ /* 0x000fe20003f0f008 */
[----:B------:R-:W-:Y:S01]  /*5530*/  @!UPT UIADD3 URZ, UPT, UPT, URZ, URZ, URZ ;  /* 0x000000fffffff290 */ /* 0x000fe2000fffe0ff */
[----:B------:R-:W-:Y:S11]  /*5540*/  BRA.U !UP1, `(.L_x_88) ;  /* 0x0000000109387547 */ /* 0x000ff6000b800000 */
[----:B------:R-:W-:Y:S01]  /*5550*/  UISETP.NE.U32.AND UP0, UPT, UR38, URZ, UPT ;  /* 0x000000ff2600728c */ /* 0x000fe2000bf05070 */
[----:B------:R-:W-:Y:S02]  /*5560*/  HFMA2 R0, -RZ, RZ, 0, 5.9604644775390625e-08 ;  /* 0x00000001ff007431 */ /* 0x000fe400000001ff */
[----:B------:R-:W-:Y:S01]  /*5570*/  IMAD.MOV.U32 R96, RZ, RZ, 0x1 ;  /* 0x00000001ff607424 */ /* 0x000fe200078e00ff */
[----:B------:R-:W-:Y:S06]  /*5580*/  UISETP.NE.AND.EX UP0, UPT, UR39, URZ, UPT, UP0 ;  /* 0x000000ff2700728c */ /* 0x000fec000bf05300 */
[----:B------:R-:W-:Y:S05]  /*5590*/  PLOP3.LUT P3, PT, PT, PT, UP0, 0x80, 0x8 ;  /* 0x000000000008781c */ /* 0x000fea0003f6f008 */
[----:B------:R-:W1:Y:S01]  /*55a0*/  @UP0 LDCU.64 UR6, c[0x0][0x888] ;  /* 0x00011100ff0607ac */ /* 0x000e620008000a00 */
[----:B------:R-:W-:Y:S07]  /*55b0*/  @UP0 UIMAD UR4, UR36, UR44, URZ ;  /* 0x0000002c240402a4 */ /* 0x000fee000f8e02ff */
[----:B------:R-:W-:Y:S01]  /*55c0*/  @!P3 PRMT R96, R0, 0x7610, R96 ;  /* 0x000076100060b816 */ /* 0x000fe20000000060 */
[----:B-1----:R-:W-:Y:S03]  /*55d0*/  @UP0 UIMAD.WIDE UR6, UR4, 0x4, UR6 ;  /* 0x00000004040608a5 */ /* 0x002fe6000f8e0206 */
[----:B------:R-:W1:Y:S03]  /*55e0*/  @!UP0 LDCU UR4, c[0x0][0x880] ;  /* 0x00011000ff0487ac */ /* 0x000e660008000800 */
[----:B------:R-:W-:Y:S01]  /*55f0*/  IMAD.U32 R2, RZ, RZ, UR6 ;  /* 0x00000006ff027e24 */ /* 0x000fe2000f8e00ff */
[----:B------:R-:W-:Y:S05]  /*5600*/  MOV R3, UR7 ;  /* 0x0000000700037c02 */ /* 0x000fea0008000f00 */
[----:B-----5:R2:W5:Y:S02]  /*5610*/  @P3 LDG.E R49, desc[UR46][R2.64] ;  /* 0x0000002e02313981 */ /* 0x020564000c1e1900 */
[----:B-12---:R-:W-:Y:S02]  /*5620*/  @!P3 IMAD.U32 R49, RZ, RZ, UR4 ;  /* 0x00000004ff31be24 */ /* 0x006fe4000f8e00ff */
.L_x_88:
[----:B------:R-:W-:Y:S05]  /*5630*/  @!P4 BRA `(.L_x_89) ;  /* 0x000000000020c947 */ /* 0x000fea0003800000 */
[----:B------:R-:W-:Y:S04]  /*5640*/  ISETP.NE.U32.AND P3, PT, R88, RZ, PT ;  /* 0x000000ff5800720c */ /* 0x000fe80003f65070 */
[----:B------:R-:W-:Y:S11]  /*5650*/  ISETP.NE.AND.EX P3, PT, R89, RZ, PT, P3 ;  /* 0x000000ff5900720c */ /* 0x000ff60003f65330 */
[----:B------:R-:W-:Y:S02]  /*5660*/  @!UPT UIADD3 URZ, UPT, UPT, URZ, URZ, URZ ;  /* 0x000000fffffff290 */ /* 0x000fe4000fffe0ff */
[----:B------:R-:W1:Y:S01]  /*5670*/  @P3 LDC.64 R2, c[0x0][0x8a8] ;  /* 0x00022a00ff023b82 */ /* 0x000e620000000a00 */
[----:B------:R-:W-:Y:S04]  /*5680*/  @P3 IMAD R0, R90, UR36, RZ ;  /* 0x000000245a003c24 */ /* 0x000fe8000f8e02ff */
[----:B-1----:R-:W-:Y:S05]  /*5690*/  @P3 IMAD.WIDE R2, R0, 0x4, R2 ;  /* 0x0000000400023825 */ /* 0x002fea00078e0202 */
[----:B-----5:R1:W5:Y:S02]  /*56a0*/  @P3 LDG.E R47, desc[UR46][R2.64] ;  /* 0x0000002e022f3981 */ /* 0x020364000c1e1900 */
[----:B-1----:R-:W2:Y:S02]  /*56b0*/  @!P3 LDC R47, c[0x0][0x8a0] ;  /* 0x00022800ff2fbb82 */ /* 0x002ea40000000800 */
.L_x_89:
[----:B-----5:R-:W-:Y:S01]  /*56c0*/  FSETP.NEU.AND P4, PT, R49, RZ, PT ;  /* 0x000000ff3100720b */ /* 0x020fe20003f8d000 */
[----:B------:R-:W-:Y:S01]  /*56d0*/  BSSY B1, `(.L_x_90) ;  /* 0x0000042000017945 */ /* 0x000fe20003800000 */
[----:B------:R-:W-:Y:S01]  /*56e0*/  SEL R5, RZ, 0xffffffff, P2 ;  /* 0xffffffffff057807 */ /* 0x000fe20001000000 */
[----:B------:R-:W-:Y:S01]  /*56f0*/  IMAD.MOV.U32 R115, RZ, RZ, 0x1 ;  /* 0x00000001ff737424 */ /* 0x000fe200078e00ff */
[----:B------:R-:W-:Y:S02]  /*5700*/  LOP3.LUT P3, RZ, R96, 0xff, RZ, 0xc0, !PT ;  /* 0x000000ff60ff7812 */ /* 0x000fe4000786c0ff */
[----:B------:R-:W-:Y:S02]  /*5710*/  CS2R R86, SRZ ;  /* 0x0000000000567805 */ /* 0x000fe4000001ff00 */
[----:B------:R-:W-:Y:S02]  /*5720*/  @P1 SEL R0, RZ, 0xffffffff, P4 ;  /* 0xffffffffff001807 */ /* 0x000fe40002000000 */
[----:B------:R-:W-:Y:S02]  /*5730*/  CS2R R84, SRZ ;  /* 0x0000000000547805 */ /* 0x000fe4000001ff00 */
[----:B------:R-:W-:Y:S02]  /*5740*/  LEA R2, R105, UR49, 0x3 ;  /* 0x0000003169027c11 */ /* 0x000fe4000f8e18ff */
[----:B------:R-:W-:Y:S02]  /*5750*/  CS2R R82, SRZ ;  /* 0x0000000000527805 */ /* 0x000fe4000001ff00 */
[----:B------:R-:W-:Y:S02]  /*5760*/  @P0 SEL R0, R5, R0, !P3 ;  /* 0x0000000005000207 */ /* 0x000fe40005800000 */
[----:B------:R-:W-:Y:S02]  /*5770*/  CS2R R80, SRZ ;  /* 0x0000000000507805 */ /* 0x000fe4000001ff00 */
[----:B------:R-:W-:Y:S02]  /*5780*/  LEA R113, R45, UR49, 0x3 ;  /* 0x000000312d717c11 */ /* 0x000fe4000f8e18ff */
[----:B------:R-:W-:Y:S02]  /*5790*/  @P1 LOP3.LUT R0, R0, 0x1, RZ, 0xc0, !PT ;  /* 0x0000000100001812 */ /* 0x000fe400078ec0ff */
[----:B------:R-:W-:Y:S02]  /*57a0*/  SHF.L.U32 R3, R107, 0x1f, RZ ;  /* 0x0000001f6b037819 */ /* 0x000fe400000006ff */
[----:B------:R-:W-:Y:S02]  /*57b0*/  ISETP.NE.U32.OR P6, PT, R0, 0x1, !P1 ;  /* 0x000000010000780c */ /* 0x000fe40004fc5470 */
[----:B------:R-:W-:Y:S02]  /*57c0*/  PLOP3.LUT P2, PT, PT, PT, UP1, 0x80, 0x8 ;  /* 0x000000000008781c */ /* 0x000fe40003f4f018 */
[----:B------:R-:W-:Y:S02]  /*57d0*/  LEA.HI R48, R45, R45, RZ, 0x1 ;  /* 0x0000002d2d307211 */ /* 0x000fe400078f08ff */
[----:B------:R-:W-:Y:S02]  /*57e0*/  SEL R4, RZ, 0xffffffff, P4 ;  /* 0xffffffffff047807 */ /* 0x000fe40002000000 */
[----:B------:R-:W-:Y:S05]  /*57f0*/  P2R R118, PR, RZ, 0x40 ;  /* 0x00000040ff767803 */ /* 0x000fea0000000000 */
[----:B------:R-:W-:Y:S02]  /*5800*/  @P6 SHF.L.U32 R0, R104, 0x1f, RZ ;  /* 0x0000001f68006819 */ /* 0x000fe400000006ff */
[----:B------:R-:W-:Y:S02]  /*5810*/  @P2 SEL R4, R5, R4, !P3 ;  /* 0x0000000405042207 */ /* 0x000fe40005800000 */
[----:B------:R1:W3:Y:S02]  /*5820*/  @P6 SYNCS.PHASECHK.TRANS64.TRYWAIT P1, [R2+URZ+0x40], R0 ;  /* 0x00004000020065a7 */ /* 0x0002e400080211ff */
[----:B------:R-:W-:Y:S04]  /*5830*/  LOP3.LUT R4, R4, 0x1, RZ, 0xc0, !PT ;  /* 0x0000000104047812 */ /* 0x000fe800078ec0ff */
[----:B------:R-:W-:Y:S04]  /*5840*/  ISETP.NE.U32.AND P5, PT, R4, 0x1, PT ;  /* 0x000000010400780c */ /* 0x000fe80003fa5070 */
[----:B------:R-:W-:Y:S01]  /*5850*/  P2R R116, PR, RZ, 0x20 ;  /* 0x00000020ff747803 */ /* 0x000fe20000000000 */
[----:B------:R4:W2:Y:S01]  /*5860*/  SYNCS.PHASECHK.TRANS64.TRYWAIT P0, [R113+URZ+0xb0], R3 ;  /* 0x0000b003710075a7 */ /* 0x0008a200080011ff */
[C---:B-1----:R-:W-:Y:S01]  /*5870*/  IMAD.SHL.U32 R0, R48.reuse, 0x80, RZ ;  /* 0x0000008030007824 */ /* 0x042fe200078e00ff */
[----:B------:R-:W-:Y:S04]  /*5880*/  LOP3.LUT R48, R48, 0xffe, RZ, 0xc0, !PT ;  /* 0x00000ffe30307812 */ /* 0x000fe800078ec0ff */
[----:B------:R-:W-:Y:S01]  /*5890*/  LOP3.LUT R0, R0, 0xffffff00, RZ, 0xc0, !PT ;  /* 0xffffff0000007812 */ /* 0x000fe200078ec0ff */
[----:B------:R-:W-:Y:S04]  /*58a0*/  IMAD.IADD R48, R45, 0x1, -R48 ;  /* 0x000000012d307824 */ /* 0x000fe800078e0a30 */
[----:B------:R-:W-:Y:S04]  /*58b0*/  IMAD.IADD R0, R46, 0x1, R0 ;  /* 0x000000012e007824 */ /* 0x000fe800078e0200 */
[----:B------:R-:W-:Y:S01]  /*58c0*/  IMAD R48, R48, 0x100000, R0 ;  /* 0x0010000030307824 */ /* 0x000fe200078e0200 */
[----:B---3--:R-:W-:Y:S01]  /*58d0*/  @P6 SEL R115, RZ, 0x1, !P1 ;  /* 0x00000001ff736807 */ /* 0x008fe20004800000 */
[----:B----4-:R-:W-:Y:S06]  /*58e0*/  @!P6 BRA `(.L_x_91) ;  /* 0x000000000080e947 */ /* 0x010fec0003800000 */
[----:B------:R-:W-:Y:S01]  /*58f0*/  @P5 IMAD R5, R105, 0x1000, R100 ;  /* 0x0000100069055824 */ /* 0x000fe200078e0264 */
[----:B------:R-:W-:Y:S01]  /*5900*/  ISETP.NE.AND P1, PT, R115, RZ, PT ;  /* 0x000000ff7300720c */ /* 0x000fe20003f25270 */
[----:B------:R-:W-:Y:S01]  /*5910*/  BSSY B0, `(.L_x_92) ;  /* 0x000000b000007945 */ /* 0x000fe20003800000 */
[----:B------:R-:W-:Y:S01]  /*5920*/  CS2R R82, SRZ ;  /* 0x0000000000527805 */ /* 0x000fe2000001ff00 */
[----:B------:R-:W-:Y:S01]  /*5930*/  @P5 VIADD R4, R5, UR49 ;  /* 0x0000003105045c36 */ /* 0x000fe20008000000 */
[----:B------:R-:W-:Y:S02]  /*5940*/  CS2R R80, SRZ ;  /* 0x0000000000507805 */ /* 0x000fe4000001ff00 */
[----:B------:R-:W-:Y:S02]  /*5950*/  CS2R R86, SRZ ;  /* 0x0000000000567805 */ /* 0x000fe4000001ff00 */
[----:B------:R-:W-:Y:S01]  /*5960*/  CS2R R84, SRZ ;  /* 0x0000000000547805 */ /* 0x000fe2000001ff00 */
[----:B------:R-:W-:Y:S04]  /*5970*/  @P5 IMAD R4, R108, -0x10, R4 ;  /* 0xfffffff06c045824 */ /* 0x000fe800078e0204 */
[----:B------:R-:W-:Y:S05]  /*5980*/  @P1 BRA `(.L_x_93) ;  /* 0x00000000000c1947 */ /* 0x000fea0003800000 */
[----:B------:R-:W-:Y:S04]  /*5990*/  SHF.L.U32 R0, R104, 0x1f, RZ ;  /* 0x0000001f68007819 */ /* 0x000fe800000006ff */
[----:B------:R-:W1:Y:S02]  /*59a0*/  SYNCS.PHASECHK.TRANS64.TRYWAIT P1, [R2+URZ+0x40], R0 ;  /* 0x00004000020075a7 */ /* 0x000e6400080211ff */
[----:B-1----:R-:W-:Y:S05]  /*59b0*/  @!P1 BRA `(.L_x_94) ;  /* 0x0000004000109947 */ /* 0x002fea0003800000 */
.L_x_93:
[----:B------:R-:W-:Y:S05]  /*59c0*/  BSYNC B0 ;  /* 0x0000000000007941 */ /* 0x000fea0003800000 */
.L_x_92:
[----:B------:R-:W-:Y:S01]  /*59d0*/  ISETP.NE.AND P1, PT, R116, RZ, PT ;  /* 0x000000ff7400720c */ /* 0x000fe20003f25270 */
[----:B-1----:R-:W-:Y:S02]  /*59e0*/  VIADD R2, R2, 0x60 ;  /* 0x0000006002027836 */ /* 0x002fe40000000000 */
[----:B------:R-:W-:Y:S02]  /*59f0*/  IMAD.U32 R0, RZ, RZ, UR37 ;  /* 0x00000025ff007e24 */ /* 0x000fe4000f8e00ff */
[----:B------:R-:W-:Y:S03]  /*5a00*/  VIADD R105, R105, 0x1 ;  /* 0x0000000169697836 */ /* 0x000fe60000000000 */
[----:B------:R-:W-:Y:S05]  /*5a10*/  PRMT R0, R0, 0x654, R2 ;  /* 0x0000065400007816 */ /* 0x000fea0000000002 */
[----:B------:R1:W3:Y:S04]  /*5a20*/  @P1 LDS.128 R80, [R5+UR49+0x200] ;  /* 0x0002003105501984 */ /* 0x0002e80008000c00 */
[----:B------:R1:W4:Y:S01]  /*5a30*/  @P1 LDS.128 R84, [R4+0x210] ;  /* 0x0002100004541984 */ /* 0x0003220000000c00 */
[C---:B------:R-:W-:Y:S01]  /*5a40*/  ISETP.NE.AND P1, PT, R105.reuse, 0x4, PT ;  /* 0x000000046900780c */ /* 0x040fe20003f25270 */
[----:B------:R-:W-:Y:S01]  /*5a50*/  @!PT LDS RZ, [RZ] ;  /* 0x00000000fffff984 */ /* 0x000fe20000000800 */
[----:B------:R-:W-:Y:S01]  /*5a60*/  @!PT LDS RZ, [RZ] ;  /* 0x00000000fffff984 */ /* 0x000fe20000000800 */
[----:B------:R-:W-:Y:S01]  /*5a70*/  @!PT LDS RZ, [RZ] ;  /* 0x00000000fffff984 */ /* 0x000fe20000000800 */
[----:B------:R-:W-:Y:S01]  /*5a80*/  @!PT LDS RZ, [RZ] ;  /* 0x00000000fffff984 */ /* 0x000fe20000000800 */
[----:B------:R5:W-:Y:S06]  /*5a90*/  MEMBAR.ALL.CTA ;  /* 0x0000000000007992 */ /* 0x000bec0000008000 */
[----:B-----5:R-:W5:Y:S01]  /*5aa0*/  FENCE.VIEW.ASYNC.S ;  /* 0x00000000000073c6 */ /* 0x020f620000000000 */
[----:B------:R-:W-:Y:S01]  /*5ab0*/  SEL R105, R105, RZ, P1 ;  /* 0x000000ff69697207 */ /* 0x000fe20000800000 */
[----:B-----5:R5:W-:Y:S02]  /*5ac0*/  SYNCS.ARRIVE.TRANS64.RED.A1T0 RZ, [R0+URZ], RZ ;  /* 0x000000ff00ff79a7 */ /* 0x020be400081004ff */
[----:B-----5:R-:W-:Y:S04]  /*5ad0*/  SEL R0, RZ, 0x1, P1 ;  /* 0x00000001ff007807 */ /* 0x020fe80000800000 */
[----:B-1-3--:R-:W-:Y:S02]  /*5ae0*/  LOP3.LUT R104, R104, R0, RZ, 0x3c, !PT ;  /* 0x0000000068687212 */ /* 0x00afe400078e3cff */
.L_x_91:
[----:B------:R-:W-:Y:S05]  /*5af0*/  BSYNC B1 ;  /* 0x0000000000017941 */ /* 0x000fea0003800000 */
.L_x_90:
[----:B------:R-:W-:Y:S04]  /*5b00*/  SHF.R.U32.HI R0, RZ, 0x15, R48 ;  /* 0x00000015ff007819 */ /* 0x000fe80000011630 */
[----:B------:R-:W-:Y:S01]  /*5b10*/  LOP3.LUT P1, RZ, R0, 0x3, R101, 0x48, !PT ;  /* 0x0000000300ff7812 */ /* 0x000fe20007824865 */
[----:B------:R-:W-:Y:S01]  /*5b20*/  @!UPT UIADD3 URZ, UPT, UPT, URZ, URZ, URZ ;  /* 0x000000fffffff290 */ /* 0x000fe2000fffe0ff */
[----:B--2---:R-:W-:Y:S11]  /*5b30*/  @P0 BRA `(.L_x_95) ;  /* 0x0000000000080947 */ /* 0x004ff60003800000 */
[----:B------:R-:W1:Y:S02]  /*5b40*/  SYNCS.PHASECHK.TRANS64.TRYWAIT P0, [R113+URZ+0xb0], R3 ;  /* 0x0000b003710075a7 */ /* 0x000e6400080011ff */
[----:B-1----:R-:W-:Y:S05]  /*5b50*/  @!P0 BRA `(.L_x_96) ;  /* 0x0000003c00bc8947 */ /* 0x002fea0003800000 */
.L_x_95:
[----:B------:R-:W-:Y:S05]  /*5b60*/  @!P1 BRA `(.L_x_97) ;  /* 0x0000000000409947 */ /* 0x000fea0003800000 */
[----:B------:R-:W2:Y:S01]  /*5b70*/  LDCU.64 UR8, c[0x4][0x78] ;  /* 0x01000f00ff0877ac */ /* 0x000ea20008000a00 */
[----:B-1----:R-:W-:Y:S01]  /*5b80*/  MOV R3, 0x0 ;  /* 0x0000000000037802 */ /* 0x002fe20000000f00 */
[----:B------:R-:W-:Y:S02]  /*5b90*/  HFMA2 R12, -RZ, RZ, 0, 5.9604644775390625e-08 ;  /* 0x00000001ff0c7431 */ /* 0x000fe400000001ff */
[----:B------:R-:W-:Y:S02]  /*5ba0*/  IMAD.MOV.U32 R8, RZ, RZ, 0x192 ;  /* 0x00000192ff087424 */ /* 0x000fe400078e00ff */
[----:B------:R-:W-:Y:S01]  /*5bb0*/  IMAD.MOV.U32 R13, RZ, RZ, RZ ;  /* 0x000000ffff0d7224 */ /* 0x000fe200078e00ff */
[----:B------:R-:W1:Y:S01]  /*5bc0*/  LDCU.64 UR6, c[0x4][0x80] ;  /* 0x01001000ff0677ac */ /* 0x000e620008000a00 */
[----:B------:R-:W3:Y:S01]  /*5bd0*/  LDC.64 R2, c[0x4][R3] ;  /* 0x0100000003027b82 */ /* 0x000ee20000000a00 */
[----:B------:R-:W5:Y:S01]  /*5be0*/  LDCU.64 UR4, c[0x4][0x18] ;  /* 0x01000300ff0477ac */ /* 0x000f620008000a00 */
[----:B--2---:R-:W-:Y:S01]  /*5bf0*/  MOV R5, UR9 ;  /* 0x0000000900057c02 */ /* 0x004fe20008000f00 */
[----:B------:R-:W-:Y:S01]  /*5c00*/  IMAD.U32 R4, RZ, RZ, UR8 ;  /* 0x00000008ff047e24 */ /* 0x000fe2000f8e00ff */
[----:B-1----:R-:W-:Y:S01]  /*5c10*/  MOV R7, UR7 ;  /* 0x0000000700077c02 */ /* 0x002fe20008000f00 */
[----:B------:R-:W-:Y:S01]  /*5c20*/  IMAD.U32 R6, RZ, RZ, UR6 ;  /* 0x00000006ff067e24 */ /* 0x000fe2000f8e00ff */
[----:B-----5:R-:W-:Y:S01]  /*5c30*/  MOV R11, UR5 ;  /* 0x00000005000b7c02 */ /* 0x020fe20008000f00 */
[----:B------:R-:W-:Y:S02]  /*5c40*/  IMAD.U32 R10, RZ, RZ, UR4 ;  /* 0x00000004ff0a7e24 */ /* 0x000fe4000f8e00ff */
[----:B------:R-:W-:Y:S07]  /*5c50*/  LEPC R20, `(.L_x_97) ;  /* 0x000000001014794e */ /* 0x000fee0000000000 */
[----:B---34-:R-:W-:Y:S05]  /*5c60*/  CALL.ABS.NOINC R2 ;  /* 0x0000000002007343 */ /* 0x018fea0003c00000 */
.L_x_97:
[----:B------:R-:W-:Y:S01]  /*5c70*/  F2FP.F16.E5M2.UNPACK_B R4, R81 ;  /* 0x00000051ff04723e */ /* 0x000fe200020004ff */
[----:B------:R-:W-:Y:S05]  /*5c80*/  WARPSYNC.ALL ;  /* 0x0000000000007948 */ /* 0x000fea0003800000 */
[----:B------:R-:W-:Y:S01]  /*5c90*/  R2UR UR4, R48 ;  /* 0x00000000300472ca */ /* 0x000fe200000e0000 */
[--C-:B------:R-:W-:Y:S01]  /*5ca0*/  HADD2.F32 R53, -RZ, R4.reuse.H0_H0 ;  /* 0x20000004ff357230 */ /* 0x100fe20000004100 */
[-C--:B-1----:R-:W-:Y:S01]  /*5cb0*/  F2FP.F16.E5M2.UNPACK_B R3, R80.reuse ;  /* 0x00000050ff03723e */ /* 0x082fe200020004ff */
[----:B------:R-:W-:Y:S01]  /*5cc0*/  HADD2.F32 R54, -RZ, R4.H1_H1 ;  /* 0x30000004ff367230 */ /* 0x000fe20000004100 */
[----:B------:R-:W-:Y:S01]  /*5cd0*/  F2FP.F16.E5M2.UNPACK_B R0, R80.H1 ;  /* 0x00000050ff00723e */ /* 0x000fe200030004ff */
[----:B------:R-:W-:Y:S01]  /*5ce0*/  BSSY.RECONVERGENT B0, `(.L_x_98) ;  /* 0x0000099000007945 */ /* 0x000fe20003800200 */
[----:B------:R-:W-:Y:S01]  /*5cf0*/  F2FP.F16.E5M2.UNPACK_B R64, R83.H1 ;  /* 0x00000053ff40723e */ /* 0x000fe200030004ff */
[--C-:B------:R-:W-:Y:S01]  /*5d00*/  HADD2.F32 R2, -RZ, R3.reuse.H0_H0 ;  /* 0x20000003ff027230 */ /* 0x100fe20000004100 */
[----:B----4-:R-:W-:Y:S01]  /*5d10*/  F2FP.F16.E5M2.UNPACK_B R74, R86 ;  /* 0x00000056ff4a723e */ /* 0x010fe200020004ff */
[----:B------:R-:W-:Y:S01]  /*5d20*/  HADD2.F32 R50, -RZ, R3.H1_H1 ;  /* 0x30000003ff327230 */ /* 0x000fe20000004100 */
[----:B------:R-:W-:Y:S01]  /*5d30*/  F2FP.F16.E5M2.UNPACK_B R3, R81.H1 ;  /* 0x00000051ff03723e */ /* 0x000fe200030004ff */
[--C-:B------:R-:W-:Y:S01]  /*5d40*/  HADD2.F32 R51, -RZ, R0.reuse.H0_H0 ;  /* 0x20000000ff337230 */ /* 0x100fe20000004100 */
[----:B------:R-:W-:Y:S01]  /*5d50*/  IADD3 R114, PT, PT, R100, UR49, RZ ;  /* 0x0000003164727c10 */ /* 0x000fe2000fffe0ff */
[----:B------:R-:W-:Y:S01]  /*5d60*/  HADD2.F32 R52, -RZ, R0.H1_H1 ;  /* 0x30000000ff347230 */ /* 0x000fe20000004100 */
[----:B------:R-:W-:Y:S01]  /*5d70*/  LDTM.16dp32bit_t0_t15.x32 R4, tmem[UR4] ;  /* 0x00000004000479ee */ /* 0x000fe20008a80000 */
[----:B------:R-:W1:Y:S01]  /*5d80*/  LDTM.16dp32bit_t16_t31.x32 R4, tmem[UR4+0x20] ;  /* 0x00002004000479ee */ /* 0x000e620008aa0000 */
[-C--:B------:R-:W-:Y:S01]  /*5d90*/  F2FP.F16.E5M2.UNPACK_B R0, R82.reuse ;  /* 0x00000052ff00723e */ /* 0x080fe200020004ff */
[--C-:B------:R-:W-:Y:S01]  /*5da0*/  HADD2.F32 R55, -RZ, R3.reuse.H0_H0 ;  /* 0x20000003ff377230 */ /* 0x100fe20000004100 */
[----:B------:R-:W-:Y:S01]  /*5db0*/  SHF.L.U32 R117, R102, 0x4, RZ ;  /* 0x0000000466757819 */ /* 0x000fe200000006ff */
[----:B------:R-:W-:Y:S01]  /*5dc0*/  HADD2.F32 R56, -RZ, R3.H1_H1 ;  /* 0x30000003ff387230 */ /* 0x000fe20000004100 */
[----:B------:R-:W-:Y:S01]  /*5dd0*/  F2FP.F16.E5M2.UNPACK_B R3, R82.H1 ;  /* 0x00000052ff03723e */ /* 0x000fe200030004ff */
[--C-:B------:R-:W-:Y:S01]  /*5de0*/  HADD2.F32 R57, -RZ, R0.reuse.H0_H0 ;  /* 0x20000000ff397230 */ /* 0x100fe20000004100 */
[----:B------:R-:W-:Y:S01]  /*5df0*/  IADD3 R114, PT, PT, R114, R117, RZ ;  /* 0x0000007572727210 */ /* 0x000fe20007ffe0ff */
[----:B------:R-:W-:Y:S01]  /*5e00*/  HADD2.F32 R58, -RZ, R0.H1_H1 ;  /* 0x30000000ff3a7230 */ /* 0x000fe20000004100 */
[----:B------:R-:W-:Y:S01]  /*5e10*/  F2FP.F16.E5M2.UNPACK_B R0, R83 ;  /* 0x00000053ff00723e */ /* 0x000fe200020004ff */
[--C-:B------:R-:W-:Y:S01]  /*5e20*/  HADD2.F32 R59, -RZ, R3.reuse.H0_H0 ;  /* 0x20000003ff3b7230 */ /* 0x100fe20000004100 */
[----:B------:R-:W-:Y:S01]  /*5e30*/  ISETP.NE.AND P0, PT, R110, RZ, PT ;  /* 0x000000ff6e00720c */ /* 0x000fe20003f05270 */
[----:B------:R-:W-:Y:S01]  /*5e40*/  HADD2.F32 R60, -RZ, R3.H1_H1 ;  /* 0x30000003ff3c7230 */ /* 0x000fe20000004100 */
[-C--:B------:R-:W-:Y:S01]  /*5e50*/  F2FP.F16.E5M2.UNPACK_B R3, R84.reuse ;  /* 0x00000054ff03723e */ /* 0x080fe200020004ff */
[--C-:B------:R-:W-:Y:S01]  /*5e60*/  HADD2.F32 R61, -RZ, R0.reuse.H0_H0 ;  /* 0x20000000ff3d7230 */ /* 0x100fe20000004100 */
[----:B------:R-:W-:Y:S01]  /*5e70*/  ISETP.NE.AND P6, PT, R118, RZ, PT ;  /* 0x000000ff7600720c */ /* 0x000fe20003fc5270 */
[----:B------:R-:W-:Y:S01]  /*5e80*/  HADD2.F32 R62, -RZ, R0.H1_H1 ;  /* 0x30000000ff3e7230 */ /* 0x000fe20000004100 */
[----:B------:R-:W-:Y:S01]  /*5e90*/  F2FP.F16.E5M2.UNPACK_B R0, R84.H1 ;  /* 0x00000054ff00723e */ /* 0x000fe200030004ff */
[--C-:B------:R-:W-:Y:S02]  /*5ea0*/  HADD2.F32 R65, -RZ, R3.reuse.H0_H0 ;  /* 0x20000003ff417230 */ /* 0x100fe40000004100 */
[----:B------:R-:W-:Y:S01]  /*5eb0*/  HADD2.F32 R66, -RZ, R3.H1_H1 ;  /* 0x30000003ff427230 */ /* 0x000fe20000004100 */
[-C--:B------:R-:W-:Y:S01]  /*5ec0*/  F2FP.F16.E5M2.UNPACK_B R3, R85.reuse ;  /* 0x00000055ff03723e */ /* 0x080fe200020004ff */
[--C-:B------:R-:W-:Y:S02]  /*5ed0*/  HADD2.F32 R67, -RZ, R0.reuse.H0_H0 ;  /* 0x20000000ff437230 */ /* 0x100fe40000004100 */
[----:B------:R-:W-:Y:S01]  /*5ee0*/  HADD2.F32 R68, -RZ, R0.H1_H1 ;  /* 0x30000000ff447230 */ /* 0x000fe20000004100 */
[----:B------:R-:W-:Y:S01]  /*5ef0*/  F2FP.F16.E5M2.UNPACK_B R0, R85.H1 ;  /* 0x00000055ff00723e */ /* 0x000fe200030004ff */
[--C-:B------:R-:W-:Y:S02]  /*5f00*/  HADD2.F32 R69, -RZ, R3.reuse.H0_H0 ;  /* 0x20000003ff457230 */ /* 0x100fe40000004100 */
[C---:B-1----:R-:W-:Y:S01]  /*5f10*/  FMUL R7, R47.reuse, R7 ;  /* 0x000000072f077220 */ /* 0x042fe20000400000 */
[----:B------:R-:W-:Y:S01]  /*5f20*/  HADD2.F32 R70, -RZ, R3.H1_H1 ;  /* 0x30000003ff467230 */ /* 0x000fe20000004100 */
[----:B------:R-:W-:Y:S01]  /*5f30*/  F2FP.F16.E5M2.UNPACK_B R3, R86.H1 ;  /* 0x00000056ff03723e */ /* 0x000fe200030004ff */
[--C-:B------:R-:W-:Y:S02]  /*5f40*/  HADD2.F32 R71, -RZ, R0.reuse.H0_H0 ;  /* 0x20000000ff477230 */ /* 0x100fe40000004100 */
[----:B------:R-:W-:Y:S02]  /*5f50*/  HADD2.F32 R72, -RZ, R0.H1_H1 ;  /* 0x30000000ff487230 */ /* 0x000fe40000004100 */
[----:B------:R-:W-:Y:S01]  /*5f60*/  FMUL R0, R47, R4 ;  /* 0x000000042f007220 */ /* 0x000fe20000400000 */
[--C-:B------:R-:W-:Y:S01]  /*5f70*/  HADD2.F32 R73, -RZ, R74.reuse.H0_H0 ;  /* 0x2000004aff497230 */ /* 0x100fe20000004100 */
[----:B------:R-:W-:Y:S01]  /*5f80*/  F2FP.F16.E5M2.UNPACK_B R4, R87 ;  /* 0x00000057ff04723e */ /* 0x000fe200020004ff */
[----:B------:R-:W-:Y:S02]  /*5f90*/  HADD2.F32 R74, -RZ, R74.H1_H1 ;  /* 0x3000004aff4a7230 */ /* 0x000fe40000004100 */
[----:B------:R-:W-:Y:S01]  /*5fa0*/  FFMA R0, R49, R2, R0 ;  /* 0x0000000231007223 */ /* 0x000fe20000000000 */
[----:B------:R-:W-:Y:S01]  /*5fb0*/  FMUL R2, R47, R5 ;  /* 0x000000052f027220 */ /* 0x000fe20000400000 */
[--C-:B------:R-:W-:Y:S01]  /*5fc0*/  HADD2.F32 R75, -RZ, R3.reuse.H0_H0 ;  /* 0x20000003ff4b7230 */ /* 0x100fe20000004100 */
[----:B------:R-:W-:Y:S01]  /*5fd0*/  F2FP.F16.E5M2.UNPACK_B R5, R87.H1 ;  /* 0x00000057ff05723e */ /* 0x000fe200030004ff */
[----:B------:R-:W-:Y:S02]  /*5fe0*/  HADD2.F32 R76, -RZ, R3.H1_H1 ;  /* 0x30000003ff4c7230 */ /* 0x000fe40000004100 */
[----:B------:R-:W-:Y:S01]  /*5ff0*/  FFMA R2, R49, R50, R2 ;  /* 0x0000003231027223 */ /* 0x000fe20000000002 */
[--C-:B------:R-:W-:Y:S02]  /*6000*/  HADD2.F32 R50, -RZ, R4.reuse.H0_H0 ;  /* 0x20000004ff327230 */ /* 0x100fe40000004100 */
[C---:B------:R-:W-:Y:S01]  /*6010*/  FMUL R3, R47.reuse, R6 ;  /* 0x000000062f037220 */ /* 0x040fe20000400000 */
[--C-:B------:R-:W-:Y:S02]  /*6020*/  HADD2.F32 R77, -RZ, R5.reuse.H1_H1 ;  /* 0x30000005ff4d7230 */ /* 0x100fe40000004100 */
[C---:B------:R-:W-:Y:S01]  /*6030*/  FMUL R6, R47.reuse, R11 ;  /* 0x0000000b2f067220 */ /* 0x040fe20000400000 */
[----:B------:R-:W-:Y:S01]  /*6040*/  FMUL R11, R47, R16 ;  /* 0x000000102f0b7220 */ /* 0x000fe20000400000 */
[C---:B------:R-:W-:Y:S01]  /*6050*/  FFMA R3, R49.reuse, R51, R3 ;  /* 0x0000003331037223 */ /* 0x040fe20000000003 */
[----:B------:R-:W-:Y:S01]  /*6060*/  FFMA R7, R49, R52, R7 ;  /* 0x0000003431077223 */ /* 0x000fe20000000007 */
[----:B------:R-:W-:Y:S02]  /*6070*/  HADD2.F32 R51, -RZ, R4.H1_H1 ;  /* 0x30000004ff337230 */ /* 0x000fe40000004100 */
[C---:B------:R-:W-:Y:S01]  /*6080*/  FMUL R4, R47.reuse, R9 ;  /* 0x000000092f047220 */ /* 0x040fe20000400000 */
[----:B------:R-:W-:Y:S02]  /*6090*/  HADD2.F32 R52, -RZ, R5.H0_H0 ;  /* 0x20000005ff347230 */ /* 0x000fe40000004100 */
[----:B------:R-:W-:Y:S01]  /*60a0*/  FMUL R16, R47, R21 ;  /* 0x000000152f107220 */ /* 0x000fe20000400000 */
[----:B------:R-:W-:Y:S01]  /*60b0*/  F2FP.SATFINITE.E5M2.F32.PACK_AB_MERGE_C R78, R7, R3, RZ ;  /* 0x00000003074e723e */ /* 0x000fe200048060ff */
[C---:B------:R-:W-:Y:S01]  /*60c0*/  FMUL R3, R47.reuse, R8 ;  /* 0x000000082f037220 */ /* 0x040fe20000400000 */
[C---:B------:R-:W-:Y:S01]  /*60d0*/  FMUL R7, R47.reuse, R12 ;  /* 0x0000000c2f077220 */ /* 0x040fe20000400000 */
[C---:B------:R-:W-:Y:S01]  /*60e0*/  FMUL R8, R47.reuse, R13 ;  /* 0x0000000d2f087220 */ /* 0x040fe20000400000 */
[----:B------:R-:W-:Y:S01]  /*60f0*/  FMUL R12, R47, R17 ;  /* 0x000000112f0c7220 */ /* 0x000fe20000400000 */
[C---:B------:R-:W-:Y:S01]  /*6100*/  FFMA R3, R49.reuse, R53, R3 ;  /* 0x0000003531037223 */ /* 0x040fe20000000003 */
[----:B------:R-:W-:Y:S01]  /*6110*/  FFMA R4, R49, R54, R4 ;  /* 0x0000003631047223 */ /* 0x000fe20000000004 */
[C---:B------:R-:W-:Y:S01]  /*6120*/  FMUL R5, R47.reuse, R10 ;  /* 0x0000000a2f057220 */ /* 0x040fe20000400000 */
[C---:B------:R-:W-:Y:S01]  /*6130*/  FMUL R9, R47.reuse, R14 ;  /* 0x0000000e2f097220 */ /* 0x040fe20000400000 */
[C---:B------:R-:W-:Y:S01]  /*6140*/  FMUL R10, R47.reuse, R15 ;  /* 0x0000000f2f0a7220 */ /* 0x040fe20000400000 */
[----:B------:R-:W-:Y:S01]  /*6150*/  FMUL R15, R47, R20 ;  /* 0x000000142f0f7220 */ /* 0x000fe20000400000 */
[C---:B------:R-:W-:Y:S01]  /*6160*/  FFMA R5, R49.reuse, R55, R5 ;  /* 0x0000003731057223 */ /* 0x040fe20000000005 */
[C---:B------:R-:W-:Y:S01]  /*6170*/  FFMA R6, R49.reuse, R56, R6 ;  /* 0x0000003831067223 */ /* 0x040fe20000000006 */
[C---:B------:R-:W-:Y:S01]  /*6180*/  FFMA R7, R49.reuse, R57, R7 ;  /* 0x0000003931077223 */ /* 0x040fe20000000007 */
[C---:B------:R-:W-:Y:S01]  /*6190*/  FFMA R8, R49.reuse, R58, R8 ;  /* 0x0000003a31087223 */ /* 0x040fe20000000008 */
[--C-:B------:R-:W-:Y:S02]  /*61a0*/  HADD2.F32 R63, -RZ, R64.reuse.H0_H0 ;  /* 0x20000040ff3f7230 */ /* 0x100fe40000004100 */
[C---:B------:R-:W-:Y:S01]  /*61b0*/  FFMA R9, R49.reuse, R59, R9 ;  /* 0x0000003b31097223 */ /* 0x040fe20000000009 */
[----:B------:R-:W-:Y:S01]  /*61c0*/  F2FP.SATFINITE.E5M2.F32.PACK_AB_MERGE_C R5, R6, R5, RZ ;  /* 0x000000050605723e */ /* 0x000fe200048060ff */
[C---:B------:R-:W-:Y:S01]  /*61d0*/  FFMA R10, R49.reuse, R60, R10 ;  /* 0x0000003c310a7223 */ /* 0x040fe2000000000a */
[C---:B------:R-:W-:Y:S01]  /*61e0*/  FFMA R11, R49.reuse, R61, R11 ;  /* 0x0000003d310b7223 */ /* 0x040fe2000000000b */
[----:B------:R-:W-:Y:S01]  /*61f0*/  FFMA R12, R49, R62, R12 ;  /* 0x0000003e310c7223 */ /* 0x000fe2000000000c */
[C---:B------:R-:W-:Y:S01]  /*6200*/  FMUL R20, R47.reuse, R25 ;  /* 0x000000192f147220 */ /* 0x040fe20000400000 */
[C---:B------:R-:W-:Y:S01]  /*6210*/  FMUL R25, R47.reuse, R30 ;  /* 0x0000001e2f197220 */ /* 0x040fe20000400000 */
[C---:B------:R-:W-:Y:S01]  /*6220*/  FMUL R30, R47.reuse, R35 ;  /* 0x000000232f1e7220 */ /* 0x040fe20000400000 */
[----:B------:R-:W-:Y:S01]  /*6230*/  F2FP.SATFINITE.E5M2.F32.PACK_AB_MERGE_C R9, R10, R9, RZ ;  /* 0x000000090a09723e */ /* 0x000fe200048060ff */
[----:B------:R-:W-:Y:S02]  /*6240*/  HADD2.F32 R64, -RZ, R64.H1_H1 ;  /* 0x30000040ff407230 */ /* 0x000fe40000004100 */
[C---:B------:R-:W-:Y:S01]  /*6250*/  FMUL R13, R47.reuse, R18 ;  /* 0x000000122f0d7220 */ /* 0x040fe20000400000 */
[C---:B------:R-:W-:Y:S01]  /*6260*/  FMUL R14, R47.reuse, R19 ;  /* 0x000000132f0e7220 */ /* 0x040fe20000400000 */
[C---:B------:R-:W-:Y:S01]  /*6270*/  FMUL R17, R47.reuse, R22 ;  /* 0x000000162f117220 */ /* 0x040fe20000400000 */
[----:B------:R-:W-:Y:S01]  /*6280*/  FMUL R18, R47, R23 ;  /* 0x000000172f127220 */ /* 0x000fe20000400000 */
[C---:B------:R-:W-:Y:S01]  /*6290*/  FFMA R13, R49.reuse, R63, R13 ;  /* 0x0000003f310d7223 */ /* 0x040fe2000000000d */
[C---:B------:R-:W-:Y:S01]  /*62a0*/  FFMA R14, R49.reuse, R64, R14 ;  /* 0x00000040310e7223 */ /* 0x040fe2000000000e */
[----:B------:R-:W-:Y:S01]  /*62b0*/  FFMA R15, R49, R65, R15 ;  /* 0x00000041310f7223 */ /* 0x000fe2000000000f */
[----:B------:R-:W-:Y:S01]  /*62c0*/  FMUL R19, R47, R24 ;  /* 0x000000182f137220 */ /* 0x000fe20000400000 */
[C---:B------:R-:W-:Y:S01]  /*62d0*/  FFMA R16, R49.reuse, R66, R16 ;  /* 0x0000004231107223 */ /* 0x040fe20000000010 */
[----:B------:R-:W-:Y:S01]  /*62e0*/  FFMA R17, R49, R67, R17 ;  /* 0x0000004331117223 */ /* 0x000fe20000000011 */
[----:B------:R-:W-:Y:S01]  /*62f0*/  F2FP.SATFINITE.E5M2.F32.PACK_AB_MERGE_C R13, R14, R13, RZ ;  /* 0x0000000d0e0d723e */ /* 0x000fe200048060ff */
[C---:B------:R-:W-:Y:S01]  /*6300*/  FMUL R21, R47.reuse, R26 ;  /* 0x0000001a2f157220 */ /* 0x040fe20000400000 */
[----:B------:R-:W-:Y:S01]  /*6310*/  FMUL R22, R47, R27 ;  /* 0x0000001b2f167220 */ /* 0x000fe20000400000 */
[C---:B------:R-:W-:Y:S01]  /*6320*/  FFMA R18, R49.reuse, R68, R18 ;  /* 0x0000004431127223 */ /* 0x040fe20000000012 */
[----:B------:R-:W-:Y:S01]  /*6330*/  FFMA R19, R49, R69, R19 ;  /* 0x0000004531137223 */ /* 0x000fe20000000013 */
[----:B------:R-:W-:Y:S01]  /*6340*/  FMUL R23, R47, R28 ;  /* 0x0000001c2f177220 */ /* 0x000fe20000400000 */
[----:B------:R-:W-:Y:S01]  /*6350*/  FFMA R20, R49, R70, R20 ;  /* 0x0000004631147223 */ /* 0x000fe20000000014 */
[----:B------:R-:W-:Y:S01]  /*6360*/  FMUL R24, R47, R29 ;  /* 0x0000001d2f187220 */ /* 0x000fe20000400000 */
[C---:B------:R-:W-:Y:S01]  /*6370*/  FFMA R21, R49.reuse, R71, R21 ;  /* 0x0000004731157223 */ /* 0x040fe20000000015 */
[----:B------:R-:W-:Y:S01]  /*6380*/  FFMA R22, R49, R72, R22 ;  /* 0x0000004831167223 */ /* 0x000fe20000000016 */
[C---:B------:R-:W-:Y:S01]  /*6390*/  FMUL R26, R47.reuse, R31 ;  /* 0x0000001f2f1a7220 */ /* 0x040fe20000400000 */
[----:B------:R-:W-:Y:S01]  /*63a0*/  FMUL R27, R47, R32 ;  /* 0x000000202f1b7220 */ /* 0x000fe20000400000 */
[----:B------:R-:W-:Y:S01]  /*63b0*/  FFMA R23, R49, R73, R23 ;  /* 0x0000004931177223 */ /* 0x000fe20000000017 */
[----:B------:R-:W-:Y:S01]  /*63c0*/  FMUL R28, R47, R33 ;  /* 0x000000212f1c7220 */ /* 0x000fe20000400000 */
[----:B------:R-:W-:Y:S01]  /*63d0*/  FFMA R24, R49, R74, R24 ;  /* 0x0000004a31187223 */ /* 0x000fe20000000018 */
[----:B------:R-:W-:Y:S01]  /*63e0*/  FMUL R29, R47, R34 ;  /* 0x000000222f1d7220 */ /* 0x000fe20000400000 */
[C---:B------:R-:W-:Y:S01]  /*63f0*/  FFMA R25, R49.reuse, R75, R25 ;  /* 0x0000004b31197223 */ /* 0x040fe20000000019 */
[C---:B------:R-:W-:Y:S01]  /*6400*/  FFMA R26, R49.reuse, R76, R26 ;  /* 0x0000004c311a7223 */ /* 0x040fe2000000001a */
[C---:B------:R-:W-:Y:S01]  /*6410*/  FFMA R27, R49.reuse, R50, R27 ;  /* 0x00000032311b7223 */ /* 0x040fe2000000001b */
[C---:B------:R-:W-:Y:S01]  /*6420*/  FFMA R28, R49.reuse, R51, R28 ;  /* 0x00000033311c7223 */ /* 0x040fe2000000001c */
[----:B------:R-:W-:Y:S01]  /*6430*/  F2FP.SATFINITE.E5M2.F32.PACK_AB_MERGE_C R17, R18, R17, RZ ;  /* 0x000000111211723e */ /* 0x000fe200048060ff */
[C---:B------:R-:W-:Y:S01]  /*6440*/  FFMA R29, R49.reuse, R52, R29 ;  /* 0x00000034311d7223 */ /* 0x040fe2000000001d */
[----:B------:R-:W-:Y:S01]  /*6450*/  F2FP.SATFINITE.E5M2.F32.PACK_AB_MERGE_C R21, R22, R21, RZ ;  /* 0x000000151615723e */ /* 0x000fe200048060ff */
[----:B------:R-:W-:Y:S01]  /*6460*/  FFMA R30, R49, R77, R30 ;  /* 0x0000004d311e7223 */ /* 0x000fe2000000001e */
[----:B------:R-:W-:Y:S02]  /*6470*/  F2FP.SATFINITE.E5M2.F32.PACK_AB_MERGE_C R32, R2, R0, R78 ;  /* 0x000000000220723e */ /* 0x000fe4000480604e */
[----:B------:R-:W-:Y:S02]  /*6480*/  F2FP.SATFINITE.E5M2.F32.PACK_AB_MERGE_C R33, R4, R3, R5 ;  /* 0x000000030421723e */ /* 0x000fe40004806005 */
[----:B------:R-:W-:Y:S02]  /*6490*/  F2FP.SATFINITE.E5M2.F32.PACK_AB_MERGE_C R34, R8, R7, R9 ;  /* 0x000000070822723e */ /* 0x000fe40004806009 */
[----:B------:R-:W-:Y:S02]  /*64a0*/  F2FP.SATFINITE.E5M2.F32.PACK_AB_MERGE_C R35, R12, R11, R13 ;  /* 0x0000000b0c23723e */ /* 0x000fe4000480600d */
[----:B------:R-:W-:Y:S02]  /*64b0*/  F2FP.SATFINITE.E5M2.F32.PACK_AB_MERGE_C R16, R16, R15, R17 ;  /* 0x0000000f1010723e */ /* 0x000fe40004806011 */
[----:B------:R-:W-:Y:S01]  /*64c0*/  F2FP.SATFINITE.E5M2.F32.PACK_AB_MERGE_C R17, R20, R19, R21 ;  /* 0x000000131411723e */ /* 0x000fe20004806015 */
[----:B------:R1:W-:Y:S01]  /*64d0*/  STS.128 [R100+UR49+0x4200], R32 ;  /* 0x0042002064007988 */ /* 0x0003e20008000c31 */
[----:B------:R-:W-:Y:S02]  /*64e0*/  F2FP.SATFINITE.E5M2.F32.PACK_AB_MERGE_C R18, R26, R25, RZ ;  /* 0x000000191a12723e */ /* 0x000fe400048060ff */
[----:B------:R-:W-:Y:S02]  /*64f0*/  F2FP.SATFINITE.E5M2.F32.PACK_AB_MERGE_C R19, R30, R29, RZ ;  /* 0x0000001d1e13723e */ /* 0x000fe400048060ff */
[----:B------:R-:W-:Y:S02]  /*6500*/  F2FP.SATFINITE.E5M2.F32.PACK_AB_MERGE_C R18, R24, R23, R18 ;  /* 0x000000171812723e */ /* 0x000fe40004806012 */
[----:B------:R-:W-:Y:S02]  /*6510*/  F2FP.SATFINITE.E5M2.F32.PACK_AB_MERGE_C R19, R28, R27, R19 ;  /* 0x0000001b1c13723e */ /* 0x000fe40004806013 */
[----:B------:R-:W-:Y:S02]  /*6520*/  LEA R0, R105, UR49, 0x3 ;  /* 0x0000003169007c11 */ /* 0x000fe4000f8e18ff */
[----:B------:R-:W-:Y:S01]  /*6530*/  @P6 SHF.L.U32 R2, R104, 0x1f, RZ ;  /* 0x0000001f68026819 */ /* 0x000fe200000006ff */
[----:B------:R1:W-:Y:S01]  /*6540*/  STS.128 [R114+0x4210], R16 ;  /* 0x0042101072007388 */ /* 0x0003e20000000c00 */
[----:B------:R-:W-:Y:S01]  /*6550*/  @!PT LDS RZ, [RZ] ;  /* 0x00000000fffff984 */ /* 0x000fe20000000800 */
[----:B------:R-:W-:Y:S01]  /*6560*/  @!PT LDS RZ, [RZ] ;  /* 0x00000000fffff984 */ /* 0x000fe20000000800 */
[----:B------:R-:W-:Y:S01]  /*6570*/  @!PT LDS RZ, [RZ] ;  /* 0x00000000fffff984 */ /* 0x000fe20000000800 */
[----:B------:R-:W-:Y:S01]  /*6580*/  @!PT LDS RZ, [RZ] ;  /* 0x00000000fffff984 */ /* 0x000fe20000000800 */
[----:B------:R2:W-:Y:S07]  /*6590*/  MEMBAR.ALL.CTA ;  /* 0x0000000000007992 */ /* 0x0005ee0000008000 */
[----:B--2---:R-:W2:Y:S02]  /*65a0*/  FENCE.VIEW.ASYNC.S ;  /* 0x00000000000073c6 */ /* 0x004ea40000000000 */
[----:B--2---:R-:W-:Y:S06]  /*65b0*/  BAR.SYNC.DEFER_BLOCKING 0x1, 0x80 ;  /* 0x0042000000007b1d */ /* 0x004fec0000010000 */
[----:B------:R-:W-:Y:S05]  /*65c0*/  @P0 BRA `(.L_x_99) ;  /* 0x0000000000280947 */ /* 0x000fea0003800000 */
[----:B------:R-:W-:Y:S02]  /*65d0*/  UIADD3 UR4, UPT, UPT, UR49, 0x4200, URZ ;  /* 0x0000420031047890 */ /* 0x000fe4000fffe0ff */
[----:B------:R-:W-:Y:S01]  /*65e0*/  UIADD3 UR6, UP0, UPT, UR52, 0x680, URZ ;  /* 0x0000068034067890 */ /* 0x000fe2000ff1e0ff */
[----:B------:R-:W-:Y:S03]  /*65f0*/  UMOV UR43, UR36 ;  /* 0x00000024002b7c82 */ /* 0x000fe60008000000 */
[----:B------:R-:W-:Y:S01]  /*6600*/  MOV R109, UR4 ;  /* 0x00000004006d7c02 */ /* 0x000fe20008000f00 */
[----:B------:R-:W-:Y:S03]  /*6610*/  UIADD3.X UR7, UPT, UPT, URZ, UR53, URZ, UP0, !UPT ;  /* 0x00000035ff077290 */ /* 0x000fe600087fe4ff */
[----:B------:R-:W-:Y:S11]  /*6620*/  R2UR UR40, R109 ;  /* 0x000000006d2872ca */ /* 0x000ff600000e0000 */
[----:B------:R-:W-:Y:S02]  /*6630*/  @!UPT UIADD3 URZ, UPT, UPT, URZ, URZ, URZ ;  /* 0x000000fffffff290 */ /* 0x000fe4000fffe0ff */
[----:B------:R2:W-:Y:S01]  /*6640*/  UTMASTG.3D [UR40], [UR6] ;  /* 0x00000028060073b5 */ /* 0x0005e20008010000 */
[----:B------:R0:W-:Y:S01]  /*6650*/  UTMACMDFLUSH ;  /* 0x00000000000079b7 */ /* 0x0001e20000000000 */
[----:B--2---:R-:W-:Y:S04]  /*6660*/  DEPBAR.LE SB0, 0x1 ;  /* 0x000080400000791a */ /* 0x004fe80000000000 */
.L_x_99:
[----:B------:R-:W-:Y:S05]  /*6670*/  BSYNC.RECONVERGENT B0 ;  /* 0x0000000000007941 */ /* 0x000fea0003800200 */
.L_x_98:
[----:B------:R-:W-:Y:S06]  /*6680*/  BAR.SYNC.DEFER_BLOCKING 0x1, 0x80 ;  /* 0x0042000000007b1d */ /* 0x000fec0000010000 */
[----:B------:R-:W2:Y:S01]  /*6690*/  @P6 SYNCS.PHASECHK.TRANS64.TRYWAIT P0, [R0+URZ+0x40], R2 ;  /* 0x00004002000065a7 */ /* 0x000ea200080011ff */
[----:B------:R-:W-:Y:S01]  /*66a0*/  BSSY B1, `(.L_x_100) ;  /* 0x0000021000017945 */ /* 0x000fe20003800000 */
[----:B--2---:R-:W-:Y:S03]  /*66b0*/  @P6 SEL R115, RZ, 0x1, !P0 ;  /* 0x00000001ff736807 */ /* 0x004fe60004000000 */
[----:B------:R-:W-:Y:S05]  /*66c0*/  @!P6 BRA `(.L_x_101) ;  /* 0x000000000078e947 */ /* 0x000fea0003800000 */
[----:B------:R-:W-:Y:S01]  /*66d0*/  ISETP.NE.AND P1, PT, R116, RZ, PT ;  /* 0x000000ff7400720c */ /* 0x000fe20003f25270 */
[----:B------:R-:W-:Y:S01]  /*66e0*/  BSSY B0, `(.L_x_102) ;  /* 0x0000009000007945 */ /* 0x000fe20003800000 */
[----:B------:R-:W-:Y:S11]  /*66f0*/  ISETP.NE.AND P0, PT, R115, RZ, PT ;  /* 0x000000ff7300720c */ /* 0x000ff60003f05270 */
[----:B------:R-:W-:Y:S05]  /*6700*/  @P1 IMAD R2, R105, 0x1000, R100 ;  /* 0x0000100069021824 */ /* 0x000fea00078e0264 */
[----:B------:R-:W-:Y:S05]  /*6710*/  @P1 IADD3 R4, PT, PT, R2, UR49, RZ ;  /* 0x0000003102041c10 */ /* 0x000fea000fffe0ff */
[----:B------:R-:W-:Y:S01]  /*6720*/  @P1 IMAD.IADD R4, R4, 0x1, R117 ;  /* 0x0000000104041824 */ /* 0x000fe200078e0275 */
[----:B------:R-:W-:Y:S06]  /*6730*/  @P0 BRA `(.L_x_103) ;  /* 0x00000000000c0947 */ /* 0x000fec0003800000 */
[----:B------:R-:W-:Y:S04]  /*6740*/  SHF.L.U32 R3, R104, 0x1f, RZ ;  /* 0x0000001f68037819 */ /* 0x000fe800000006ff */
[----:B------:R-:W2:Y:S02]  /*6750*/  SYNCS.PHASECHK.TRANS64.TRYWAIT P0, [R0+URZ+0x40], R3 ;  /* 0x00004003000075a7 */ /* 0x000ea400080011ff */
[----:B--2---:R-:W-:Y:S05]  /*6760*/  @!P0 BRA `(.L_x_104) ;  /* 0x0000003000cc8947 */ /* 0x004fea0003800000 */
.L_x_103:
[----:B------:R-:W-:Y:S05]  /*6770*/  BSYNC B0 ;  /* 0x0000000000007941 */ /* 0x000fea0003800000 */
.L_x_102:
[----:B------:R-:W-:Y:S01]  /*6780*/  ISETP.NE.AND P0, PT, R116, RZ, PT ;  /* 0x000000ff7400720c */ /* 0x000fe20003f05270 */
[----:B------:R-:W-:Y:S11]  /*6790*/  VIADD R105, R105, 0x1 ;  /* 0x0000000169697836 */ /* 0x000ff60000000000 */
[----:B------:R-:W-:Y:S01]  /*67a0*/  @!UPT UIADD3 URZ, UPT, UPT, URZ, URZ, URZ ;  /* 0x000000fffffff290 */ /* 0x000fe2000fffe0ff */
[----:B------:R3:W4:Y:S04]  /*67b0*/  @P0 LDS.128 R80, [R2+UR49+0x200] ;  /* 0x0002003102500984 */ /* 0x0007280008000c00 */
[----:B------:R1:W1:Y:S01]  /*67c0*/  @P0 LDS.128 R84, [R4+0x210] ;  /* 0x0002100004540984 */ /* 0x0002620000000c00 */
        /* <DEDUP_REMOVED lines=8> */
[----:B---3--:R-:W-:Y:S02]  /*6850*/  VIADD R2, R0, 0x60 ;  /* 0x0000006000027836 */ /* 0x008fe40000000000 */
[----:B--2---:R-:W-:Y:S05]  /*6860*/  IMAD.U32 R0, RZ, RZ, UR37 ;  /* 0x00000025ff007e24 */ /* 0x004fea000f8e00ff */
[----:B------:R-:W-:Y:S04]  /*6870*/  PRMT R0, R0, 0x654, R2 ;  /* 0x0000065400007816 */ /* 0x000fe80000000002 */
[----:B-----5:R2:W-:Y:S02]  /*6880*/  SYNCS.ARRIVE.TRANS64.RED.A1T0 RZ, [R0+URZ], RZ ;  /* 0x000000ff00ff79a7 */ /* 0x0205e400081004ff */
[----:B--2---:R-:W-:Y:S04]  /*6890*/  SEL R0, RZ, 0x1, P0 ;  /* 0x00000001ff007807 */ /* 0x004fe80000000000 */
[----:B-1--4-:R-:W-:Y:S02]  /*68a0*/  LOP3.LUT R104, R104, R0, RZ, 0x3c, !PT ;  /* 0x0000000068687212 */ /* 0x012fe400078e3cff */
.L_x_101:
[----:B------:R-:W-:Y:S05]  /*68b0*/  BSYNC B1 ;  /* 0x0000000000017941 */ /* 0x000fea0003800000 */
.L_x_100:
[----:B------:R-:W-:Y:S05]  /*68c0*/  VIADD R0, R48, 0x40 ;  /* 0x0000004030007836 */ /* 0x000fea0000000000 */
[----:B------:R-:W-:Y:S04]  /*68d0*/  SHF.R.U32.HI R0, RZ, 0x15, R0 ;  /* 0x00000015ff007819 */ /* 0x000fe80000011600 */
[----:B------:R-:W-:Y:S11]  /*68e0*/  LOP3.LUT P0, RZ, R0, 0x3, R101, 0x48, !PT ;  /* 0x0000000300ff7812 */ /* 0x000ff60007804865 */
[----:B------:R-:W-:Y:S02]  /*68f0*/  @!UPT UIADD3 URZ, UPT, UPT, URZ, URZ, URZ ;  /* 0x000000fffffff290 */ /* 0x000fe4000fffe0ff */
[----:B------:R-:W-:Y:S05]  /*6900*/  @!P0 BRA `(.L_x_105) ;  /* 0x0000000000408947 */ /* 0x000fea0003800000 */
[----:B------:R-:W2:Y:S01]  /*6910*/  LDCU.64 UR8, c[0x4][0x78] ;  /* 0x01000f00ff0877ac */ /* 0x000ea20008000a00 */
[----:B------:R-:W-:Y:S01]  /*6920*/  MOV R3, 0x0 ;  /* 0x0000000000037802 */ /* 0x000fe20000000f00 */
[----:B------:R-:W-:Y:S02]  /*6930*/  HFMA2 R12, -RZ, RZ, 0, 5.9604644775390625e-08 ;  /* 0x00000001ff0c7431 */ /* 0x000fe400000001ff */
[----:B------:R-:W-:Y:S02]  /*6940*/  IMAD.MOV.U32 R8, RZ, RZ, 0x192 ;  /* 0x00000192ff087424 */ /* 0x000fe400078e00ff */
[----:B------:R-:W-:Y:S01]  /*6950*/  IMAD.MOV.U32 R13, RZ, RZ, RZ ;  /* 0x000000ffff0d7224 */ /* 0x000fe200078e00ff */
[----:B------:R-:W3:Y:S01]  /*6960*/  LDCU.64 UR6, c[0x4][0x80] ;  /* 0x01001000ff0677ac */ /* 0x000ee20008000a00 */
[----:B------:R-:W4:Y:S01]  /*6970*/  LDC.64 R2, c[0x4][R3] ;  /* 0x0100000003027b82 */ /* 0x000f220000000a00 */
[----:B------:R-:W5:Y:S01]  /*6980*/  LDCU.64 UR4, c[0x4][0x18] ;  /* 0x01000300ff0477ac */ /* 0x000f620008000a00 */
[----:B--2---:R-:W-:Y:S01]  /*6990*/  MOV R5, UR9 ;  /* 0x0000000900057c02 */ /* 0x004fe20008000f00 */
[----:B------:R-:W-:Y:S01]  /*69a0*/  IMAD.U32 R4, RZ, RZ, UR8 ;  /* 0x00000008ff047e24 */ /* 0x000fe2000f8e00ff */
[----:B---3--:R-:W-:Y:S01]  /*69b0*/  MOV R7, UR7 ;  /* 0x0000000700077c02 */ /* 0x008fe20008000f00 */
[----:B------:R-:W-:Y:S01]  /*69c0*/  IMAD.U32 R6, RZ, RZ, UR6 ;  /* 0x00000006ff067e24 */ /* 0x000fe2000f8e00ff */
[----:B-----5:R-:W-:Y:S01]  /*69d0*/  MOV R11, UR5 ;  /* 0x00000005000b7c02 */ /* 0x020fe20008000f00 */
[----:B------:R-:W-:Y:S02]  /*69e0*/  IMAD.U32 R10, RZ, RZ, UR4 ;  /* 0x00000004ff0a7e24 */ /* 0x000fe4000f8e00ff */
[----:B------:R-:W-:Y:S07]  /*69f0*/  LEPC R20, `(.L_x_105) ;  /* 0x000000001014794e */ /* 0x000fee0000000000 */
[----:B-1--4-:R-:W-:Y:S05]  /*6a00*/  CALL.ABS.NOINC R2 ;  /* 0x0000000002007343 */ /* 0x012fea0003c00000 */
.L_x_105:
[-C--:B------:R-:W-:Y:S01]  /*6a10*/  F2FP.F16.E5M2.UNPACK_B R0, R81.reuse ;  /* 0x00000051ff00723e */ /* 0x080fe200020004ff */
[----:B------:R-:W-:Y:S05]  /*6a20*/  WARPSYNC.ALL ;  /* 0x0000000000007948 */ /* 0x000fea0003800000 */
[----:B------:R-:W-:Y:S01]  /*6a30*/  R2UR UR4, R48 ;  /* 0x00000000300472ca */ /* 0x000fe200000e0000 */
[--C-:B------:R-:W-:Y:S01]  /*6a40*/  HADD2.F32 R54, -RZ, R0.reuse.H0_H0 ;  /* 0x20000000ff367230 */ /* 0x100fe20000004100 */
[-C--:B------:R-:W-:Y:S01]  /*6a50*/  F2FP.F16.E5M2.UNPACK_B R2, R80.reuse.H1 ;  /* 0x00000050ff02723e */ /* 0x080fe200030004ff */
[----:B------:R-:W-:Y:S01]  /*6a60*/  HADD2.F32 R55, -RZ, R0.H1_H1 ;  /* 0x30000000ff377230 */ /* 0x000fe20000004100 */
[----:B------:R-:W-:Y:S01]  /*6a70*/  F2FP.F16.E5M2.UNPACK_B R0, R81.H1 ;  /* 0x00000051ff00723e */ /* 0x000fe200030004ff */
[----:B------:R-:W-:Y:S01]  /*6a80*/  BSSY.RECONVERGENT B0, `(.L_x_106) ;  /* 0x0000095000007945 */ /* 0x000fe20003800200 */
[----:B------:R-:W-:Y:S01]  /*6a90*/  F2FP.F16.E5M2.UNPACK_B R3, R80 ;  /* 0x00000050ff03723e */ /* 0x000fe200020004ff */
[----:B------:R-:W-:Y:S01]  /*6aa0*/  HADD2.F32 R52, -RZ, R2.H0_H0 ;  /* 0x20000002ff347230 */ /* 0x000fe20000004100 */
[----:B------:R-:W-:Y:S01]  /*6ab0*/  ISETP.NE.AND P0, PT, R110, RZ, PT ;  /* 0x000000ff6e00720c */ /* 0x000fe20003f05270 */
[--C-:B------:R-:W-:Y:S01]  /*6ac0*/  HADD2.F32 R56, -RZ, R0.reuse.H0_H0 ;  /* 0x20000000ff387230 */ /* 0x100fe20000004100 */
[----:B------:R-:W-:Y:S01]  /*6ad0*/  ISETP.NE.AND P6, PT, R118, RZ, PT ;  /* 0x000000ff7600720c */ /* 0x000fe20003fc5270 */
[----:B------:R-:W-:Y:S01]  /*6ae0*/  HADD2.F32 R57, -RZ, R0.H1_H1 ;  /* 0x30000000ff397230 */ /* 0x000fe20000004100 */
[-C--:B------:R-:W-:Y:S01]  /*6af0*/  F2FP.F16.E5M2.UNPACK_B R0, R83.reuse ;  /* 0x00000053ff00723e */ /* 0x080fe200020004ff */
[----:B-1----:R-:W-:Y:S01]  /*6b00*/  LDTM.16dp32bit_t0_t15.x32 R4, tmem[UR4+0x40] ;  /* 0x00004004000479ee */ /* 0x002fe20008a80000 */
[----:B------:R-:W1:Y:S01]  /*6b10*/  LDTM.16dp32bit_t16_t31.x32 R4, tmem[UR4+0x60] ;  /* 0x00006004000479ee */ /* 0x000e620008aa0000 */
[----:B------:R-:W-:Y:S01]  /*6b20*/  HADD2.F32 R53, -RZ, R2.H1_H1 ;  /* 0x30000002ff357230 */ /* 0x000fe20000004100 */
[----:B------:R-:W-:Y:S01]  /*6b30*/  F2FP.F16.E5M2.UNPACK_B R2, R82.H1 ;  /* 0x00000052ff02723e */ /* 0x000fe200030004ff */
[--C-:B------:R-:W-:Y:S02]  /*6b40*/  HADD2.F32 R50, -RZ, R3.reuse.H0_H0 ;  /* 0x20000003ff327230 */ /* 0x100fe40000004100 */
[--C-:B------:R-:W-:Y:S02]  /*6b50*/  HADD2.F32 R62, -RZ, R0.reuse.H0_H0 ;  /* 0x20000000ff3e7230 */ /* 0x100fe40000004100 */
[----:B------:R-:W-:Y:S01]  /*6b60*/  HADD2.F32 R63, -RZ, R0.H1_H1 ;  /* 0x30000000ff3f7230 */ /* 0x000fe20000004100 */
[----:B------:R-:W-:Y:S01]  /*6b70*/  F2FP.F16.E5M2.UNPACK_B R0, R84.H1 ;  /* 0x00000054ff00723e */ /* 0x000fe200030004ff */
[--C-:B------:R-:W-:Y:S02]  /*6b80*/  HADD2.F32 R60, -RZ, R2.reuse.H0_H0 ;  /* 0x20000002ff3c7230 */ /* 0x100fe40000004100 */
[----:B------:R-:W-:Y:S01]  /*6b90*/  HADD2.F32 R61, -RZ, R2.H1_H1 ;  /* 0x30000002ff3d7230 */ /* 0x000fe20000004100 */
[----:B------:R-:W-:Y:S01]  /*6ba0*/  F2FP.F16.E5M2.UNPACK_B R2, R83.H1 ;  /* 0x00000053ff02723e */ /* 0x000fe200030004ff */
[----:B------:R-:W-:Y:S01]  /*6bb0*/  HADD2.F32 R51, -RZ, R3.H1_H1 ;  /* 0x30000003ff337230 */ /* 0x000fe20000004100 */
[----:B------:R-:W-:Y:S01]  /*6bc0*/  F2FP.F16.E5M2.UNPACK_B R3, R82 ;  /* 0x00000052ff03723e */ /* 0x000fe200020004ff */
[--C-:B------:R-:W-:Y:S02]  /*6bd0*/  HADD2.F32 R68, -RZ, R0.reuse.H0_H0 ;  /* 0x20000000ff447230 */ /* 0x100fe40000004100 */
[----:B------:R-:W-:Y:S01]  /*6be0*/  HADD2.F32 R69, -RZ, R0.H1_H1 ;  /* 0x30000000ff457230 */ /* 0x000fe20000004100 */
[-C--:B------:R-:W-:Y:S01]  /*6bf0*/  F2FP.F16.E5M2.UNPACK_B R0, R85.reuse.H1 ;  /* 0x00000055ff00723e */ /* 0x080fe200030004ff */
[--C-:B------:R-:W-:Y:S02]  /*6c00*/  HADD2.F32 R64, -RZ, R2.reuse.H0_H0 ;  /* 0x20000002ff407230 */ /* 0x100fe40000004100 */
[----:B------:R-:W-:Y:S01]  /*6c10*/  HADD2.F32 R65, -RZ, R2.H1_H1 ;  /* 0x30000002ff417230 */ /* 0x000fe20000004100 */
[----:B------:R-:W-:Y:S01]  /*6c20*/  F2FP.F16.E5M2.UNPACK_B R2, R85 ;  /* 0x00000055ff02723e */ /* 0x000fe200020004ff */
[--C-:B------:R-:W-:Y:S02]  /*6c30*/  HADD2.F32 R58, -RZ, R3.reuse.H0_H0 ;  /* 0x20000003ff3a7230 */ /* 0x100fe40000004100 */
[C---:B-1----:R-:W-:Y:S01]  /*6c40*/  FMUL R7, R47.reuse, R7 ;  /* 0x000000072f077220 */ /* 0x042fe20000400000 */
[----:B------:R-:W-:Y:S01]  /*6c50*/  HADD2.F32 R59, -RZ, R3.H1_H1 ;  /* 0x30000003ff3b7230 */ /* 0x000fe20000004100 */
[----:B------:R-:W-:Y:S01]  /*6c60*/  F2FP.F16.E5M2.UNPACK_B R3, R84 ;  /* 0x00000054ff03723e */ /* 0x000fe200020004ff */
[--C-:B------:R-:W-:Y:S02]  /*6c70*/  HADD2.F32 R72, -RZ, R0.reuse.H0_H0 ;  /* 0x20000000ff487230 */ /* 0x100fe40000004100 */
[C---:B------:R-:W-:Y:S01]  /*6c80*/  FMUL R11, R47.reuse, R11 ;  /* 0x0000000b2f0b7220 */ /* 0x040fe20000400000 */
[----:B------:R-:W-:Y:S01]  /*6c90*/  HADD2.F32 R73, -RZ, R0.H1_H1 ;  /* 0x30000000ff497230 */ /* 0x000fe20000004100 */
[----:B------:R-:W-:Y:S01]  /*6ca0*/  F2FP.F16.E5M2.UNPACK_B R0, R87 ;  /* 0x00000057ff00723e */ /* 0x000fe200020004ff */
[--C-:B------:R-:W-:Y:S02]  /*6cb0*/  HADD2.F32 R70, -RZ, R2.reuse.H0_H0 ;  /* 0x20000002ff467230 */ /* 0x100fe40000004100 */
[C---:B------:R-:W-:Y:S01]  /*6cc0*/  FMUL R15, R47.reuse, R15 ;  /* 0x0000000f2f0f7220 */ /* 0x040fe20000400000 */
[----:B------:R-:W-:Y:S01]  /*6cd0*/  HADD2.F32 R71, -RZ, R2.H1_H1 ;  /* 0x30000002ff477230 */ /* 0x000fe20000004100 */
[-C--:B------:R-:W-:Y:S01]  /*6ce0*/  F2FP.F16.E5M2.UNPACK_B R2, R86.reuse.H1 ;  /* 0x00000056ff02723e */ /* 0x080fe200030004ff */
[--C-:B------:R-:W-:Y:S02]  /*6cf0*/  HADD2.F32 R66, -RZ, R3.reuse.H0_H0 ;  /* 0x20000003ff427230 */ /* 0x100fe40000004100 */
[----:B------:R-:W-:Y:S01]  /*6d00*/  HADD2.F32 R67, -RZ, R3.H1_H1 ;  /* 0x30000003ff437230 */ /* 0x000fe20000004100 */
[----:B------:R-:W-:Y:S01]  /*6d10*/  F2FP.F16.E5M2.UNPACK_B R3, R86 ;  /* 0x00000056ff03723e */ /* 0x000fe200020004ff */
[--C-:B------:R-:W-:Y:S02]  /*6d20*/  HADD2.F32 R78, -RZ, R0.reuse.H0_H0 ;  /* 0x20000000ff4e7230 */ /* 0x100fe40000004100 */
[----:B------:R-:W-:Y:S02]  /*6d30*/  HADD2.F32 R79, -RZ, R0.H1_H1 ;  /* 0x30000000ff4f7230 */ /* 0x000fe40000004100 */
[C---:B------:R-:W-:Y:S01]  /*6d40*/  FMUL R0, R47.reuse, R4 ;  /* 0x000000042f007220 */ /* 0x040fe20000400000 */
[--C-:B------:R-:W-:Y:S02]  /*6d50*/  HADD2.F32 R76, -RZ, R2.reuse.H0_H0 ;  /* 0x20000002ff4c7230 */ /* 0x100fe40000004100 */
[----:B------:R-:W-:Y:S01]  /*6d60*/  FMUL R4, R47, R8 ;  /* 0x000000082f047220 */ /* 0x000fe20000400000 */
[----:B------:R-:W-:Y:S02]  /*6d70*/  HADD2.F32 R77, -RZ, R2.H1_H1 ;  /* 0x30000002ff4d7230 */ /* 0x000fe40000004100 */
[----:B------:R-:W-:Y:S01]  /*6d80*/  FFMA R0, R49, R50, R0 ;  /* 0x0000003231007223 */ /* 0x000fe20000000000 */
[--C-:B------:R-:W-:Y:S02]  /*6d90*/  HADD2.F32 R74, -RZ, R3.reuse.H0_H0 ;  /* 0x20000003ff4a7230 */ /* 0x100fe40000004100 */
[C---:B------:R-:W-:Y:S01]  /*6da0*/  FMUL R2, R47.reuse, R5 ;  /* 0x000000052f027220 */ /* 0x040fe20000400000 */
[----:B------:R-:W-:Y:S02]  /*6db0*/  HADD2.F32 R75, -RZ, R3.H1_H1 ;  /* 0x30000003ff4b7230 */ /* 0x000fe40000004100 */
[C---:B------:R-:W-:Y:S01]  /*6dc0*/  FMUL R5, R47.reuse, R9 ;  /* 0x000000092f057220 */ /* 0x040fe20000400000 */
[----:B------:R-:W-:Y:S01]  /*6dd0*/  FMUL R8, R47, R12 ;  /* 0x0000000c2f087220 */ /* 0x000fe20000400000 */
[----:B------:R-:W-:Y:S01]  /*6de0*/  FFMA R2, R49, R51, R2 ;  /* 0x0000003331027223 */ /* 0x000fe20000000002 */
[C---:B------:R-:W-:Y:S01]  /*6df0*/  FMUL R9, R47.reuse, R13 ;  /* 0x0000000d2f097220 */ /* 0x040fe20000400000 */
[C---:B------:R-:W-:Y:S01]  /*6e00*/  FMUL R12, R47.reuse, R21 ;  /* 0x000000152f0c7220 */ /* 0x040fe20000400000 */
[C---:B------:R-:W-:Y:S01]  /*6e10*/  FMUL R21, R47.reuse, R30 ;  /* 0x0000001e2f157220 */ /* 0x040fe20000400000 */
[C---:B------:R-:W-:Y:S01]  /*6e20*/  FMUL R13, R47.reuse, R22 ;  /* 0x000000162f0d7220 */ /* 0x040fe20000400000 */
[C---:B------:R-:W-:Y:S01]  /*6e30*/  FMUL R22, R47.reuse, R31 ;  /* 0x0000001f2f167220 */ /* 0x040fe20000400000 */
        /* <DEDUP_REMOVED lines=8> */
[C---:B------:R-:W-:Y:S01]  /*6ec0*/  FFMA R6, R49.reuse, R56, R6 ;  /* 0x0000003831067223 */ /* 0x040fe20000000006 */
[C---:B------:R-:W-:Y:S01]  /*6ed0*/  FFMA R11, R49.reuse, R57, R11 ;  /* 0x00000039310b7223 */ /* 0x040fe2000000000b */
[C---:B------:R-:W-:Y:S01]  /*6ee0*/  FFMA R8, R49.reuse, R58, R8 ;  /* 0x0000003a31087223 */ /* 0x040fe20000000008 */
[----:B------:R-:W-:Y:S01]  /*6ef0*/  FFMA R9, R49, R59, R9 ;  /* 0x0000003b31097223 */ /* 0x000fe20000000009 */
[----:B------:R-:W-:Y:S01]  /*6f00*/  F2FP.SATFINITE.E5M2.F32.PACK_AB_MERGE_C R52, R7, R3, RZ ;  /* 0x000000030734723e */ /* 0x000fe200048060ff */
[----:B------:R-:W-:Y:S01]  /*6f10*/  FFMA R10, R49, R60, R10 ;  /* 0x0000003c310a7223 */ /* 0x000fe2000000000a */
[----:B------:R-:W-:Y:S01]  /*6f20*/  F2FP.SATFINITE.E5M2.F32.PACK_AB_MERGE_C R53, R11, R6, RZ ;  /* 0x000000060b35723e */ /* 0x000fe200048060ff */
[----:B------:R-:W-:Y:S01]  /*6f30*/  FFMA R15, R49, R61, R15 ;  /* 0x0000003d310f7223 */ /* 0x000fe2000000000f */
[C---:B------:R-:W-:Y:S01]  /*6f40*/  FMUL R3, R47.reuse, R16 ;  /* 0x000000102f037220 */ /* 0x040fe20000400000 */
[C---:B------:R-:W-:Y:S01]  /*6f50*/  FMUL R6, R47.reuse, R17 ;  /* 0x000000112f067220 */ /* 0x040fe20000400000 */
[----:B------:R-:W-:Y:S01]  /*6f60*/  F2FP.F16.E5M2.UNPACK_B R51, R87.H1 ;  /* 0x00000057ff33723e */ /* 0x000fe200030004ff */
[----:B------:R-:W-:Y:S01]  /*6f70*/  FMUL R11, R47, R20 ;  /* 0x000000142f0b7220 */ /* 0x000fe20000400000 */
[----:B------:R-:W-:Y:S01]  /*6f80*/  F2FP.SATFINITE.E5M2.F32.PACK_AB_MERGE_C R54, R15, R10, RZ ;  /* 0x0000000a0f36723e */ /* 0x000fe200048060ff */
[C---:B------:R-:W-:Y:S01]  /*6f90*/  FFMA R3, R49.reuse, R62, R3 ;  /* 0x0000003e31037223 */ /* 0x040fe20000000003 */
[----:B------:R-:W-:Y:S01]  /*6fa0*/  FFMA R6, R49, R63, R6 ;  /* 0x0000003f31067223 */ /* 0x000fe20000000006 */
[----:B------:R-:W-:Y:S01]  /*6fb0*/  FMUL R20, R47, R29 ;  /* 0x0000001d2f147220 */ /* 0x000fe20000400000 */
[----:B------:R-:W-:Y:S01]  /*6fc0*/  F2FP.SATFINITE.E5M2.F32.PACK_AB_MERGE_C R29, R5, R4, R53 ;  /* 0x00000004051d723e */ /* 0x000fe20004806035 */
[----:B------:R-:W-:Y:S01]  /*6fd0*/  FMUL R10, R47, R19 ;  /* 0x000000132f0a7220 */ /* 0x000fe20000400000 */
[----:B------:R-:W-:Y:S01]  /*6fe0*/  F2FP.SATFINITE.E5M2.F32.PACK_AB_MERGE_C R30, R9, R8, R54 ;  /* 0x00000008091e723e */ /* 0x000fe20004806036 */
        /* <DEDUP_REMOVED lines=10> */
[----:B------:R-:W-:Y:S01]  /*7090*/  FFMA R14, R49, R69, R14 ;  /* 0x00000045310e7223 */ /* 0x000fe2000000000e */
[----:B------:R-:W-:Y:S01]  /*70a0*/  FMUL R18, R47, R27 ;  /* 0x0000001b2f127220 */ /* 0x000fe20000400000 */
[C---:B------:R-:W-:Y:S01]  /*70b0*/  FFMA R15, R49.reuse, R70, R15 ;  /* 0x00000046310f7223 */ /* 0x040fe2000000000f */
[C---:B------:R-:W-:Y:S01]  /*70c0*/  FFMA R16, R49.reuse, R71, R16 ;  /* 0x0000004731107223 */ /* 0x040fe20000000010 */
[C---:B------:R-:W-:Y:S01]  /*70d0*/  FFMA R17, R49.reuse, R72, R17 ;  /* 0x0000004831117223 */ /* 0x040fe20000000011 */
[C---:B------:R-:W-:Y:S01]  /*70e0*/  FFMA R18, R49.reuse, R73, R18 ;  /* 0x0000004931127223 */ /* 0x040fe20000000012 */
[----:B------:R-:W-:Y:S01]  /*70f0*/  FFMA R19, R49, R74, R19 ;  /* 0x0000004a31137223 */ /* 0x000fe20000000013 */
[----:B------:R-:W-:Y:S01]  /*7100*/  FMUL R23, R47, R32 ;  /* 0x000000202f177220 */ /* 0x000fe20000400000 */
[----:B------:R-:W-:Y:S01]  /*7110*/  FFMA R20, R49, R75, R20 ;  /* 0x0000004b31147223 */ /* 0x000fe20000000014 */
[----:B------:R-:W-:Y:S01]  /*7120*/  FMUL R24, R47, R33 ;  /* 0x000000212f187220 */ /* 0x000fe20000400000 */
[--C-:B------:R-:W-:Y:S02]  /*7130*/  HADD2.F32 R50, -RZ, R51.reuse.H0_H0 ;  /* 0x20000033ff327230 */ /* 0x100fe40000004100 */
[----:B------:R-:W-:Y:S01]  /*7140*/  FFMA R21, R49, R76, R21 ;  /* 0x0000004c31157223 */ /* 0x000fe20000000015 */
[----:B------:R-:W-:Y:S02]  /*7150*/  HADD2.F32 R51, -RZ, R51.H1_H1 ;  /* 0x30000033ff337230 */ /* 0x000fe40000004100 */
[----:B------:R-:W-:Y:S01]  /*7160*/  FMUL R25, R47, R34 ;  /* 0x000000222f197220 */ /* 0x000fe20000400000 */
[----:B------:R-:W-:Y:S01]  /*7170*/  FFMA R22, R49, R77, R22 ;  /* 0x0000004d31167223 */ /* 0x000fe20000000016 */
[----:B------:R-:W-:Y:S01]  /*7180*/  FMUL R26, R47, R35 ;  /* 0x000000232f1a7220 */ /* 0x000fe20000400000 */
[----:B------:R-:W-:Y:S01]  /*7190*/  F2FP.SATFINITE.E5M2.F32.PACK_AB_MERGE_C R7, R10, R7, RZ ;  /* 0x000000070a07723e */ /* 0x000fe200048060ff */
[C---:B------:R-:W-:Y:S01]  /*71a0*/  FFMA R23, R49.reuse, R78, R23 ;  /* 0x0000004e31177223 */ /* 0x040fe20000000017 */
[C---:B------:R-:W-:Y:S01]  /*71b0*/  FFMA R24, R49.reuse, R79, R24 ;  /* 0x0000004f31187223 */ /* 0x040fe20000000018 */
[C---:B------:R-:W-:Y:S01]  /*71c0*/  FFMA R25, R49.reuse, R50, R25 ;  /* 0x0000003231197223 */ /* 0x040fe20000000019 */
[----:B------:R-:W-:Y:S01]  /*71d0*/  FFMA R26, R49, R51, R26 ;  /* 0x00000033311a7223 */ /* 0x000fe2000000001a */
[----:B------:R-:W-:Y:S02]  /*71e0*/  F2FP.SATFINITE.E5M2.F32.PACK_AB_MERGE_C R28, R2, R0, R52 ;  /* 0x00000000021c723e */ /* 0x000fe40004806034 */
[----:B------:R-:W-:Y:S02]  /*71f0*/  F2FP.SATFINITE.E5M2.F32.PACK_AB_MERGE_C R31, R6, R3, R7 ;  /* 0x00000003061f723e */ /* 0x000fe40004806007 */
[----:B------:R-:W-:Y:S02]  /*7200*/  F2FP.SATFINITE.E5M2.F32.PACK_AB_MERGE_C R13, R14, R13, RZ ;  /* 0x0000000d0e0d723e */ /* 0x000fe400048060ff */
[----:B------:R-:W-:Y:S01]  /*7210*/  F2FP.SATFINITE.E5M2.F32.PACK_AB_MERGE_C R17, R18, R17, RZ ;  /* 0x000000111211723e */ /* 0x000fe200048060ff */
[----:B------:R1:W-:Y:S01]  /*7220*/  STS.128 [R100+UR49+0x5200], R28 ;  /* 0x0052001c64007988 */ /* 0x0003e20008000c31 */
[----:B------:R-:W-:Y:S02]  /*7230*/  F2FP.SATFINITE.E5M2.F32.PACK_AB_MERGE_C R14, R22, R21, RZ ;  /* 0x00000015160e723e */ /* 0x000fe400048060ff */
[----:B------:R-:W-:Y:S02]  /*7240*/  F2FP.SATFINITE.E5M2.F32.PACK_AB_MERGE_C R25, R26, R25, RZ ;  /* 0x000000191a19723e */ /* 0x000fe400048060ff */
[----:B------:R-:W-:Y:S02]  /*7250*/  F2FP.SATFINITE.E5M2.F32.PACK_AB_MERGE_C R12, R12, R11, R13 ;  /* 0x0000000b0c0c723e */ /* 0x000fe4000480600d */
[----:B------:R-:W-:Y:S02]  /*7260*/  F2FP.SATFINITE.E5M2.F32.PACK_AB_MERGE_C R13, R16, R15, R17 ;  /* 0x0000000f100d723e */ /* 0x000fe40004806011 */
        /* <DEDUP_REMOVED lines=13> */
[----:B------:R-:W-:Y:S02]  /*7340*/  UIADD3 UR8, UP0, UPT, UR52, 0x680, URZ ;  /* 0x0000068034087890 */ /* 0x000fe4000ff1e0ff */
[----:B------:R-:W-:Y:S02]  /*7350*/  UIADD3 UR5, UPT, UPT, UR41, 0x40, URZ ;  /* 0x0000004029057890 */ /* 0x000fe4000fffe0ff */
[----:B------:R-:W-:Y:S02]  /*7360*/  UIADD3 UR4, UPT, UPT, UR49, 0x5200, URZ ;  /* 0x0000520031047890 */ /* 0x000fe4000fffe0ff */
[----:B------:R-:W-:Y:S01]  /*7370*/  UIADD3.X UR9, UPT, UPT, URZ, UR53, URZ, UP0, !UPT ;  /* 0x00000035ff097290 */ /* 0x000fe200087fe4ff */
[----:B------:R-:W-:Y:S01]  /*7380*/  UMOV UR6, UR42 ;  /* 0x0000002a00067c82 */ /* 0x000fe20008000000 */
[----:B------:R-:W-:Y:S07]  /*7390*/  UMOV UR7, UR36 ;  /* 0x0000002400077c82 */ /* 0x000fee0008000000 */
[----:B------:R2:W-:Y:S01]  /*73a0*/  UTMASTG.3D [UR4], [UR8] ;  /* 0x00000004080073b5 */ /* 0x0005e20008010000 */
[----:B------:R0:W-:Y:S01]  /*73b0*/  UTMACMDFLUSH ;  /* 0x00000000000079b7 */ /* 0x0001e20000000000 */
[----:B--2---:R-:W-:Y:S04]  /*73c0*/  DEPBAR.LE SB0, 0x1 ;  /* 0x000080400000791a */ /* 0x004fe80000000000 */
.L_x_107:
[----:B------:R-:W-:Y:S05]  /*73d0*/  BSYNC.RECONVERGENT B0 ;  /* 0x0000000000007941 */ /* 0x000fea0003800200 */
.L_x_106:
        /* <DEDUP_REMOVED lines=15> */
.L_x_111:
[----:B------:R-:W-:Y:S05]  /*74d0*/  BSYNC B0 ;  /* 0x0000000000007941 */ /* 0x000fea0003800000 */
.L_x_110:
[----:B------:R-:W-:Y:S01]  /*74e0*/  ISETP.NE.AND P0, PT, R116, RZ, PT ;  /* 0x000000ff7400720c */ /* 0x000fe20003f05270 */
[----:B------:R-:W-:Y:S11]  /*74f0*/  VIADD R105, R105, 0x1 ;  /* 0x0000000169697836 */ /* 0x000ff60000000000 */
[----:B------:R-:W-:Y:S01]  /*7500*/  @!UPT UIADD3 URZ, UPT, UPT, URZ, URZ, URZ ;  /* 0x000000fffffff290 */ /* 0x000fe2000fffe0ff */
[----:B------:R3:W4:Y:S04]  /*7510*/  @P0 LDS.128 R84, [R2+0x210] ;  /* 0x0002100002540984 */ /* 0x0007280000000c00 */
[----:B------:R1:W1:Y:S01]  /*7520*/  @P0 LDS.128 R80, [R3+UR49+0x200] ;  /* 0x0002003103500984 */ /* 0x0002620008000c00 */
        /* <DEDUP_REMOVED lines=14> */
.L_x_109:
[----:B------:R-:W-:Y:S05]  /*7610*/  BSYNC B1 ;  /* 0x0000000000017941 */ /* 0x000fea0003800000 */
.L_x_108:
[----:B------:R-:W-:Y:S05]  /*7620*/  VIADD R0, R48, 0x80 ;  /* 0x0000008030007836 */ /* 0x000fea0000000000 */
[----:B------:R-:W-:Y:S04]  /*7630*/  SHF.R.U32.HI R0, RZ, 0x15, R0 ;  /* 0x00000015ff007819 */ /* 0x000fe80000011600 */
[----:B------:R-:W-:Y:S11]  /*7640*/  LOP3.LUT P0, RZ, R0, 0x3, R101, 0x48, !PT ;  /* 0x0000000300ff7812 */ /* 0x000ff60007804865 */
[----:B------:R-:W-:Y:S02]  /*7650*/  @!UPT UIADD3 URZ, UPT, UPT, URZ, URZ, URZ ;  /* 0x000000fffffff290 */ /* 0x000fe4000fffe0ff */
[----:B------:R-:W-:Y:S05]  /*7660*/  @!P0 BRA `(.L_x_113) ;  /* 0x0000000000408947 */ /* 0x000fea0003800000 */
[----:B------:R-:W2:Y:S01]  /*7670*/  LDCU.64 UR8, c[0x4][0x78] ;  /* 0x01000f00ff0877ac */ /* 0x000ea20008000a00 */
[----:B------:R-:W-:Y:S01]  /*7680*/  MOV R3, 0x0 ;  /* 0x0000000000037802 */ /* 0x000fe20000000f00 */
[----:B-1----:R-:W-:Y:S02]  /*7690*/  HFMA2 R12, -RZ, RZ, 0, 5.9604644775390625e-08 ;  /* 0x00000001ff0c7431 */ /* 0x002fe400000001ff */
[----:B------:R-:W-:Y:S02]  /*76a0*/  IMAD.MOV.U32 R8, RZ, RZ, 0x192 ;  /* 0x00000192ff087424 */ /* 0x000fe400078e00ff */
[----:B------:R-:W-:Y:S01]  /*76b0*/  IMAD.MOV.U32 R13, RZ, RZ, RZ ;  /* 0x000000ffff0d7224 */ /* 0x000fe200078e00ff */
[----:B------:R-:W1:Y:S01]  /*76c0*/  LDCU.64 UR6, c[0x4][0x80] ;  /* 0x01001000ff0677ac */ /* 0x000e620008000a00 */
[----:B------:R-:W3:Y:S01]  /*76d0*/  LDC.64 R2, c[0x4][R3] ;  /* 0x0100000003027b82 */ /* 0x000ee20000000a00 */
[----:B------:R-:W4:Y:S01]  /*76e0*/  LDCU.64 UR4, c[0x4][0x18] ;  /* 0x01000300ff0477ac */ /* 0x000f220008000a00 */
[----:B--2---:R-:W-:Y:S01]  /*76f0*/  MOV R5, UR9 ;  /* 0x0000000900057c02 */ /* 0x004fe20008000f00 */
[----:B------:R-:W-:Y:S01]  /*7700*/  IMAD.U32 R4, RZ, RZ, UR8 ;  /* 0x00000008ff047e24 */ /* 0x000fe2000f8e00ff */
[----:B-1----:R-:W-:Y:S01]  /*7710*/  MOV R7, UR7 ;  /* 0x0000000700077c02 */ /* 0x002fe20008000f00 */
[----:B------:R-:W-:Y:S01]  /*7720*/  IMAD.U32 R6, RZ, RZ, UR6 ;  /* 0x00000006ff067e24 */ /* 0x000fe2000f8e00ff */
[----:B----4-:R-:W-:Y:S01]  /*7730*/  MOV R11, UR5 ;  /* 0x00000005000b7c02 */ /* 0x010fe20008000f00 */
[----:B------:R-:W-:Y:S02]  /*7740*/  IMAD.U32 R10, RZ, RZ, UR4 ;  /* 0x00000004ff0a7e24 */ /* 0x000fe4000f8e00ff */
[----:B------:R-:W-:Y:S07]  /*7750*/  LEPC R20, `(.L_x_113) ;  /* 0x000000001014794e */ /* 0x000fee0000000000 */
[----:B---3--:R-:W-:Y:S05]  /*7760*/  CALL.ABS.NOINC R2 ;  /* 0x0000000002007343 */ /* 0x008fea0003c00000 */
.L_x_113:
        /* <DEDUP_REMOVED lines=148> */
[----:B------:R-:W-:Y:S02]  /*80b0*/  UIADD3 UR8, UP0, UPT, UR52, 0x680, URZ ;  /* 0x0000068034087890 */ /* 0x000fe4000ff1e0ff */
[----:B------:R-:W-:Y:S02]  /*80c0*/  UIADD3 UR5, UPT, UPT, UR41, 0x80, URZ ;  /* 0x0000008029057890 */ /* 0x000fe4000fffe0ff */
[----:B------:R-:W-:Y:S01]  /*80d0*/  MOV R109, UR10 ;  /* 0x0000000a006d7c02 */ /* 0x000fe20008000f00 */
[----:B------:R-:W-:Y:S01]  /*80e0*/  UIADD3.X UR9, UPT, UPT, URZ, UR53, URZ, UP0, !UPT ;  /* 0x00000035ff097290 */ /* 0x000fe200087fe4ff */
[----:B------:R-:W-:Y:S02]  /*80f0*/  UMOV UR6, UR42 ;  /* 0x0000002a00067c82 */ /* 0x000fe40008000000 */
[----:B------:R-:W-:Y:S01]  /*8100*/  R2UR UR4, R109 ;  /* 0x000000006d0472ca */ /* 0x000fe200000e0000 */
[----:B------:R-:W-:Y:S11]  /*8110*/  UMOV UR7, UR36 ;  /* 0x0000002400077c82 */ /* 0x000ff60008000000 */
[----:B------:R-:W-:Y:S01]  /*8120*/  @!UPT UIADD3 URZ, UPT, UPT, URZ, URZ, URZ ;  /* 0x000000fffffff290 */ /* 0x000fe2000fffe0ff */
[----:B------:R2:W-:Y:S01]  /*8130*/  UTMASTG.3D [UR4], [UR8] ;  /* 0x00000004080073b5 */ /* 0x0005e20008010000 */
[----:B------:R0:W-:Y:S01]  /*8140*/  UTMACMDFLUSH ;  /* 0x00000000000079b7 */ /* 0x0001e20000000000 */
[----:B--2---:R-:W-:Y:S04]  /*8150*/  DEPBAR.LE SB0, 0x1 ;  /* 0x000080400000791a */ /* 0x004fe80000000000 */
.L_x_115:
[----:B------:R-:W-:Y:S05]  /*8160*/  BSYNC.RECONVERGENT B0 ;  /* 0x0000000000007941 */ /* 0x000fea0003800200 */
.L_x_114:
        /* <DEDUP_REMOVED lines=15> */
.L_x_119:
[----:B------:R-:W-:Y:S05]  /*8260*/  BSYNC B0 ;  /* 0x0000000000007941 */ /* 0x000fea0003800000 */
.L_x_118:
        /* <DEDUP_REMOVED lines=19> */
.L_x_117:
[----:B------:R-:W-:Y:S05]  /*83a0*/  BSYNC B1 ;  /* 0x0000000000017941 */ /* 0x000fea0003800000 */
.L_x_116:
        /* <DEDUP_REMOVED lines=21> */
.L_x_121:
[----:B------:R-:W-:Y:S01]  /*8500*/  ISETP.NE.AND P0, PT, R110, RZ, PT ;  /* 0x000000ff6e00720c */ /* 0x000fe20003f05270 */
[----:B------:R-:W-:Y:S05]  /*8510*/  WARPSYNC.ALL ;  /* 0x0000000000007948 */ /* 0x000fea0003800000 */
[----:B------:R-:W-:Y:S01]  /*8520*/  R2UR UR4, R48 ;  /* 0x00000000300472ca */ /* 0x000fe200000e0000 */
[----:B------:R-:W-:Y:S01]  /*8530*/  BSSY.RECONVERGENT B0, `(.L_x_122) ;  /* 0x000009c000007945 */ /* 0x000fe20003800200 */
[-C--:B------:R-:W-:Y:S02]  /*8540*/  F2FP.F16.E5M2.UNPACK_B R2, R80.reuse ;  /* 0x00000050ff02723e */ /* 0x080fe400020004ff */
[----:B------:R-:W-:Y:S02]  /*8550*/  F2FP.F16.E5M2.UNPACK_B R80, R80.H1 ;  /* 0x00000050ff50723e */ /* 0x000fe400030004ff */
[-C--:B------:R-:W-:Y:S01]  /*8560*/  F2FP.F16.E5M2.UNPACK_B R51, R81.reuse ;  /* 0x00000051ff33723e */ /* 0x080fe200020004ff */
[--C-:B------:R-:W-:Y:S01]  /*8570*/  HADD2.F32 R0, -RZ, R2.reuse.H0_H0 ;  /* 0x20000002ff007230 */ /* 0x100fe20000004100 */
[----:B------:R-:W-:Y:S01]  /*8580*/  F2FP.F16.E5M2.UNPACK_B R81, R81.H1 ;  /* 0x00000051ff51723e */ /* 0x000fe200030004ff */
[----:B------:R-:W-:Y:S01]  /*8590*/  HADD2.F32 R2, -RZ, R2.H1_H1 ;  /* 0x30000002ff027230 */ /* 0x000fe20000004100 */
[-C--:B------:R-:W-:Y:S01]  /*85a0*/  F2FP.F16.E5M2.UNPACK_B R55, R82.reuse ;  /* 0x00000052ff37723e */ /* 0x080fe200020004ff */
[--C-:B------:R-:W-:Y:S01]  /*85b0*/  HADD2.F32 R3, -RZ, R80.reuse.H0_H0 ;  /* 0x20000050ff037230 */ /* 0x100fe20000004100 */
[----:B------:R-:W-:Y:S01]  /*85c0*/  F2FP.F16.E5M2.UNPACK_B R82, R82.H1 ;  /* 0x00000052ff52723e */ /* 0x000fe200030004ff */
[----:B-1----:R-:W-:Y:S01]  /*85d0*/  LDTM.16dp32bit_t0_t15.x32 R4, tmem[UR4+0xc0] ;  /* 0x0000c004000479ee */ /* 0x002fe20008a80000 */
[----:B------:R-:W1:Y:S01]  /*85e0*/  LDTM.16dp32bit_t16_t31.x32 R4, tmem[UR4+0xe0] ;  /* 0x0000e004000479ee */ /* 0x000e620008aa0000 */
[----:B------:R-:W-:Y:S01]  /*85f0*/  NOP ;  /* 0x0000000000007918 */ /* 0x000fe20000000000 */
[--C-:B------:R-:W-:Y:S01]  /*8600*/  HADD2.F32 R50, -RZ, R51.reuse.H0_H0 ;  /* 0x20000033ff327230 */ /* 0x100fe20000004100 */
[----:B------:R-:W-:Y:S01]  /*8610*/  R2UR UR5, R113 ;  /* 0x00000000710572ca */ /* 0x000fe200000e0000 */
[----:B------:R-:W-:Y:S01]  /*8620*/  HADD2.F32 R51, -RZ, R51.H1_H1 ;  /* 0x30000033ff337230 */ /* 0x000fe20000004100 */
[----:B------:R-:W-:Y:S01]  /*8630*/  F2FP.F16.E5M2.UNPACK_B R59, R83 ;  /* 0x00000053ff3b723e */ /* 0x000fe200020004ff */
[--C-:B------:R-:W-:Y:S01]  /*8640*/  HADD2.F32 R54, -RZ, R55.reuse.H0_H0 ;  /* 0x20000037ff367230 */ /* 0x100fe20000004100 */
[----:B------:R-:W-:Y:S01]  /*8650*/  F2FP.F16.E5M2.UNPACK_B R63, R84 ;  /* 0x00000054ff3f723e */ /* 0x000fe200020004ff */
[----:B------:R-:W-:Y:S01]  /*8660*/  HADD2.F32 R55, -RZ, R55.H1_H1 ;  /* 0x30000037ff377230 */ /* 0x000fe20000004100 */
[----:B------:R-:W-:Y:S01]  /*8670*/  F2FP.F16.E5M2.UNPACK_B R67, R85 ;  /* 0x00000055ff43723e */ /* 0x000fe200020004ff */
[--C-:B------:R-:W-:Y:S01]  /*8680*/  HADD2.F32 R58, -RZ, R59.reuse.H0_H0 ;  /* 0x2000003bff3a7230 */ /* 0x100fe20000004100 */
[----:B------:R-:W-:Y:S01]  /*8690*/  F2FP.F16.E5M2.UNPACK_B R71, R86 ;  /* 0x00000056ff47723e */ /* 0x000fe200020004ff */
[----:B------:R-:W-:Y:S01]  /*86a0*/  HADD2.F32 R59, -RZ, R59.H1_H1 ;  /* 0x3000003bff3b7230 */ /* 0x000fe20000004100 */
[----:B------:R-:W-:Y:S01]  /*86b0*/  F2FP.F16.E5M2.UNPACK_B R74, R87 ;  /* 0x00000057ff4a723e */ /* 0x000fe200020004ff */
[--C-:B------:R-:W-:Y:S01]  /*86c0*/  HADD2.F32 R62, -RZ, R63.reuse.H0_H0 ;  /* 0x2000003fff3e7230 */ /* 0x100fe20000004100 */
[----:B------:R-:W-:Y:S01]  /*86d0*/  F2FP.F16.E5M2.UNPACK_B R83, R83.H1 ;  /* 0x00000053ff53723e */ /* 0x000fe200030004ff */
[----:B------:R-:W-:Y:S01]  /*86e0*/  UIADD3 UR5, UPT, UPT, UR5, 0xd0, URZ ;  /* 0x000000d005057890 */ /* 0x000fe2000fffe0ff */
[----:B------:R-:W-:Y:S01]  /*86f0*/  HADD2.F32 R63, -RZ, R63.H1_H1 ;  /* 0x3000003fff3f7230 */ /* 0x000fe20000004100 */
[----:B------:R-:W-:Y:S01]  /*8700*/  F2FP.F16.E5M2.UNPACK_B R84, R84.H1 ;  /* 0x00000054ff54723e */ /* 0x000fe200030004ff */
[--C-:B------:R-:W-:Y:S01]  /*8710*/  HADD2.F32 R66, -RZ, R67.reuse.H0_H0 ;  /* 0x20000043ff427230 */ /* 0x100fe20000004100 */
[----:B------:R-:W-:Y:S01]  /*8720*/  UPRMT UR5, UR37, 0x654, UR5 ;  /* 0x0000065425057896 */ /* 0x000fe20008000005 */
[----:B------:R-:W-:Y:S01]  /*8730*/  HADD2.F32 R67, -RZ, R67.H1_H1 ;  /* 0x30000043ff437230 */ /* 0x000fe20000004100 */
[----:B------:R-:W-:Y:S01]  /*8740*/  F2FP.F16.E5M2.UNPACK_B R85, R85.H1 ;  /* 0x00000055ff55723e */ /* 0x000fe200030004ff */
[--C-:B------:R-:W-:Y:S02]  /*8750*/  HADD2.F32 R70, -RZ, R71.reuse.H0_H0 ;  /* 0x20000047ff467230 */ /* 0x100fe40000004100 */
[C---:B-1----:R-:W-:Y:S01]  /*8760*/  FMUL R4, R47.reuse, R4 ;  /* 0x000000042f047220 */ /* 0x042fe20000400000 */
[C---:B------:R-:W-:Y:S01]  /*8770*/  FMUL R5, R47.reuse, R5 ;  /* 0x000000052f057220 */ /* 0x040fe20000400000 */
[C---:B------:R-:W-:Y:S01]  /*8780*/  FMUL R8, R47.reuse, R8 ;  /* 0x000000082f087220 */ /* 0x040fe20000400000 */
[----:B------:R-:W-:Y:S01]  /*8790*/  FMUL R9, R47, R9 ;  /* 0x000000092f097220 */ /* 0x000fe20000400000 */
[C---:B------:R-:W-:Y:S01]  /*87a0*/  FFMA R4, R49.reuse, R0, R4 ;  /* 0x0000000031047223 */ /* 0x040fe20000000004 */
[----:B------:R-:W-:Y:S01]  /*87b0*/  SYNCS.ARRIVE.TRANS64.RED.A1T0 RZ, [UR5], RZ ;  /* 0x000000ffffff79a7 */ /* 0x000fe20008100405 */
        /* <DEDUP_REMOVED lines=8> */
[----:B------:R-:W-:Y:S02]  /*8840*/  HADD2.F32 R71, -RZ, R71.H1_H1 ;  /* 0x30000047ff477230 */ /* 0x000fe40000004100 */
[C---:B------:R-:W-:Y:S01]  /*8850*/  FMUL R25, R47.reuse, R30 ;  /* 0x0000001e2f197220 */ /* 0x040fe20000400000 */
[C---:B------:R-:W-:Y:S01]  /*8860*/  FMUL R30, R47.reuse, R35 ;  /* 0x000000232f1e7220 */ /* 0x040fe20000400000 */
[----:B------:R-:W-:Y:S02]  /*8870*/  HADD2.F32 R48, -RZ, R80.H1_H1 ;  /* 0x30000050ff307230 */ /* 0x000fe40000004100 */
[C---:B------:R-:W-:Y:S01]  /*8880*/  FMUL R6, R47.reuse, R6 ;  /* 0x000000062f067220 */ /* 0x040fe20000400000 */
[C---:B------:R-:W-:Y:S01]  /*8890*/  FMUL R7, R47.reuse, R7 ;  /* 0x000000072f077220 */ /* 0x040fe20000400000 */
[--C-:B------:R-:W-:Y:S02]  /*88a0*/  HADD2.F32 R52, -RZ, R81.reuse.H0_H0 ;  /* 0x20000051ff347230 */ /* 0x100fe40000004100 */
[----:B------:R-:W-:Y:S01]  /*88b0*/  FMUL R10, R47, R10 ;  /* 0x0000000a2f0a7220 */ /* 0x000fe20000400000 */
[C---:B------:R-:W-:Y:S01]  /*88c0*/  FFMA R6, R49.reuse, R3, R6 ;  /* 0x0000000331067223 */ /* 0x040fe20000000006 */
[----:B------:R-:W-:Y:S02]  /*88d0*/  HADD2.F32 R53, -RZ, R81.H1_H1 ;  /* 0x30000051ff357230 */ /* 0x000fe40000004100 */
[C---:B------:R-:W-:Y:S01]  /*88e0*/  FFMA R7, R49.reuse, R48, R7 ;  /* 0x0000003031077223 */ /* 0x040fe20000000007 */
[C---:B------:R-:W-:Y:S01]  /*88f0*/  FFMA R8, R49.reuse, R50, R8 ;  /* 0x0000003231087223 */ /* 0x040fe20000000008 */
[C---:B------:R-:W-:Y:S01]  /*8900*/  FFMA R9, R49.reuse, R51, R9 ;  /* 0x0000003331097223 */ /* 0x040fe20000000009 */
[----:B------:R-:W-:Y:S01]  /*8910*/  FFMA R10, R49, R52, R10 ;  /* 0x00000034310a7223 */ /* 0x000fe2000000000a */
[--C-:B------:R-:W-:Y:S01]  /*8920*/  HADD2.F32 R48, -RZ, R74.reuse.H0_H0 ;  /* 0x2000004aff307230 */ /* 0x100fe20000004100 */
[----:B------:R-:W-:Y:S01]  /*8930*/  F2FP.SATFINITE.E5M2.F32.PACK_AB_MERGE_C R77, R7, R6, RZ ;  /* 0x00000006074d723e */ /* 0x000fe200048060ff */
[C---:B------:R-:W-:Y:S01]  /*8940*/  FMUL R7, R47.reuse, R24 ;  /* 0x000000182f077220 */ /* 0x040fe20000400000 */
[C---:B------:R-:W-:Y:S01]  /*8950*/  FMUL R24, R47.reuse, R29 ;  /* 0x0000001d2f187220 */ /* 0x040fe20000400000 */
[C---:B------:R-:W-:Y:S01]  /*8960*/  FMUL R29, R47.reuse, R34 ;  /* 0x000000222f1d7220 */ /* 0x040fe20000400000 */
[----:B------:R-:W-:Y:S02]  /*8970*/  HADD2.F32 R74, -RZ, R74.H1_H1 ;  /* 0x3000004aff4a7230 */ /* 0x000fe40000004100 */
[C---:B------:R-:W-:Y:S01]  /*8980*/  FMUL R11, R47.reuse, R11 ;  /* 0x0000000b2f0b7220 */ /* 0x040fe20000400000 */
[--C-:B------:R-:W-:Y:S02]  /*8990*/  HADD2.F32 R56, -RZ, R82.reuse.H0_H0 ;  /* 0x20000052ff387230 */ /* 0x100fe40000004100 */
[----:B------:R-:W-:Y:S01]  /*89a0*/  FMUL R14, R47, R14 ;  /* 0x0000000e2f0e7220 */ /* 0x000fe20000400000 */
[----:B------:R-:W-:Y:S02]  /*89b0*/  HADD2.F32 R57, -RZ, R82.H1_H1 ;  /* 0x30000052ff397230 */ /* 0x000fe40000004100 */
[C---:B------:R-:W-:Y:S01]  /*89c0*/  FFMA R11, R49.reuse, R53, R11 ;  /* 0x00000035310b7223 */ /* 0x040fe2000000000b */
[----:B------:R-:W-:Y:S01]  /*89d0*/  F2FP.F16.E5M2.UNPACK_B R86, R86.H1 ;  /* 0x00000056ff56723e */ /* 0x000fe200030004ff */
[C---:B------:R-:W-:Y:S01]  /*89e0*/  FFMA R12, R49.reuse, R54, R12 ;  /* 0x00000036310c7223 */ /* 0x040fe2000000000c */
[C---:B------:R-:W-:Y:S01]  /*89f0*/  FFMA R13, R49.reuse, R55, R13 ;  /* 0x00000037310d7223 */ /* 0x040fe2000000000d */
[----:B------:R-:W-:Y:S01]  /*8a00*/  F2FP.F16.E5M2.UNPACK_B R87, R87.H1 ;  /* 0x00000057ff57723e */ /* 0x000fe200030004ff */
[----:B------:R-:W-:Y:S01]  /*8a10*/  FFMA R14, R49, R56, R14 ;  /* 0x00000038310e7223 */ /* 0x000fe2000000000e */
[----:B------:R-:W-:Y:S01]  /*8a20*/  F2FP.SATFINITE.E5M2.F32.PACK_AB_MERGE_C R10, R11, R10, RZ ;  /* 0x0000000a0b0a723e */ /* 0x000fe200048060ff */
[C---:B------:R-:W-:Y:S01]  /*8a30*/  FMUL R15, R47.reuse, R15 ;  /* 0x0000000f2f0f7220 */ /* 0x040fe20000400000 */
[--C-:B------:R-:W-:Y:S02]  /*8a40*/  HADD2.F32 R60, -RZ, R83.reuse.H0_H0 ;  /* 0x20000053ff3c7230 */ /* 0x100fe40000004100 */
[----:B------:R-:W-:Y:S01]  /*8a50*/  FMUL R18, R47, R18 ;  /* 0x000000122f127220 */ /* 0x000fe20000400000 */
[----:B------:R-:W-:Y:S02]  /*8a60*/  HADD2.F32 R61, -RZ, R83.H1_H1 ;  /* 0x30000053ff3d7230 */ /* 0x000fe40000004100 */
[----:B------:R-:W-:Y:S01]  /*8a70*/  FFMA R15, R49, R57, R15 ;  /* 0x00000039310f7223 */ /* 0x000fe2000000000f */
[----:B------:R-:W-:Y:S01]  /*8a80*/  IADD3 R45, PT, PT, R45, 0x1, RZ ;  /* 0x000000012d2d7810 */ /* 0x000fe20007ffe0ff */
[C---:B------:R-:W-:Y:S01]  /*8a90*/  FFMA R16, R49.reuse, R58, R16 ;  /* 0x0000003a31107223 */ /* 0x040fe20000000010 */
        /* <DEDUP_REMOVED lines=8> */
[C---:B------:R-:W-:Y:S01]  /*8b20*/  FFMA R0, R49.reuse, R62, R0 ;  /* 0x0000003e31007223 */ /* 0x040fe20000000000 */
[C---:B------:R-:W-:Y:S01]  /*8b30*/  FFMA R2, R49.reuse, R63, R2 ;  /* 0x0000003f31027223 */ /* 0x040fe20000000002 */
[--C-:B------:R-:W-:Y:S02]  /*8b40*/  HADD2.F32 R68, -RZ, R85.reuse.H0_H0 ;  /* 0x20000055ff447230 */ /* 0x100fe40000004100 */
[----:B------:R-:W-:Y:S01]  /*8b50*/  FFMA R3, R49, R64, R3 ;  /* 0x0000004031037223 */ /* 0x000fe20000000003 */
[----:B------:R-:W-:Y:S02]  /*8b60*/  HADD2.F32 R69, -RZ, R85.H1_H1 ;  /* 0x30000055ff457230 */ /* 0x000fe40000004100 */
[C---:B------:R-:W-:Y:S01]  /*8b70*/  FMUL R21, R47.reuse, R26 ;  /* 0x0000001a2f157220 */ /* 0x040fe20000400000 */
[----:B------:R-:W-:Y:S01]  /*8b80*/  FMUL R22, R47, R27 ;  /* 0x0000001b2f167220 */ /* 0x000fe20000400000 */
[C---:B------:R-:W-:Y:S01]  /*8b90*/  FFMA R6, R49.reuse, R65, R6 ;  /* 0x0000004131067223 */ /* 0x040fe20000000006 */
[----:B------:R-:W-:Y:S01]  /*8ba0*/  FFMA R7, R49, R66, R7 ;  /* 0x0000004231077223 */ /* 0x000fe20000000007 */
[----:B------:R-:W-:Y:S01]  /*8bb0*/  FMUL R23, R47, R28 ;  /* 0x0000001c2f177220 */ /* 0x000fe20000400000 */
[C---:B------:R-:W-:Y:S01]  /*8bc0*/  FFMA R20, R49.reuse, R67, R20 ;  /* 0x0000004331147223 */ /* 0x040fe20000000014 */
[--C-:B------:R-:W-:Y:S02]  /*8bd0*/  HADD2.F32 R72, -RZ, R86.reuse.H0_H0 ;  /* 0x20000056ff487230 */ /* 0x100fe40000004100 */
[C---:B------:R-:W-:Y:S01]  /*8be0*/  FFMA R21, R49.reuse, R68, R21 ;  /* 0x0000004431157223 */ /* 0x040fe20000000015 */
[----:B------:R-:W-:Y:S02]  /*8bf0*/  HADD2.F32 R73, -RZ, R86.H1_H1 ;  /* 0x30000056ff497230 */ /* 0x000fe40000004100 */
[----:B------:R-:W-:Y:S01]  /*8c00*/  FFMA R22, R49, R69, R22 ;  /* 0x0000004531167223 */ /* 0x000fe20000000016 */
[C---:B------:R-:W-:Y:S01]  /*8c10*/  FMUL R26, R47.reuse, R31 ;  /* 0x0000001f2f1a7220 */ /* 0x040fe20000400000 */
[----:B------:R-:W-:Y:S01]  /*8c20*/  FMUL R27, R47, R32 ;  /* 0x000000202f1b7220 */ /* 0x000fe20000400000 */
[----:B------:R-:W-:Y:S01]  /*8c30*/  FFMA R23, R49, R70, R23 ;  /* 0x0000004631177223 */ /* 0x000fe20000000017 */
[----:B------:R-:W-:Y:S01]  /*8c40*/  FMUL R28, R47, R33 ;  /* 0x000000212f1c7220 */ /* 0x000fe20000400000 */
[C---:B------:R-:W-:Y:S01]  /*8c50*/  FFMA R24, R49.reuse, R71, R24 ;  /* 0x0000004731187223 */ /* 0x040fe20000000018 */
[--C-:B------:R-:W-:Y:S02]  /*8c60*/  HADD2.F32 R75, -RZ, R87.reuse.H0_H0 ;  /* 0x20000057ff4b7230 */ /* 0x100fe40000004100 */
[C---:B------:R-:W-:Y:S01]  /*8c70*/  FFMA R25, R49.reuse, R72, R25 ;  /* 0x0000004831197223 */ /* 0x040fe20000000019 */
[----:B------:R-:W-:Y:S02]  /*8c80*/  HADD2.F32 R76, -RZ, R87.H1_H1 ;  /* 0x30000057ff4c7230 */ /* 0x000fe40000004100 */
[----:B------:R-:W-:Y:S01]  /*8c90*/  FFMA R26, R49, R73, R26 ;  /* 0x00000049311a7223 */ /* 0x000fe2000000001a */
[----:B------:R-:W-:Y:S01]  /*8ca0*/  F2FP.SATFINITE.E5M2.F32.PACK_AB_MERGE_C R14, R15, R14, RZ ;  /* 0x0000000e0f0e723e */ /* 0x000fe200048060ff */
[----:B------:R-:W-:Y:S01]  /*8cb0*/  FFMA R27, R49, R48, R27 ;  /* 0x00000030311b7223 */ /* 0x000fe2000000001b */
[----:B------:R-:W-:Y:S01]  /*8cc0*/  F2FP.SATFINITE.E5M2.F32.PACK_AB_MERGE_C R18, R19, R18, RZ ;  /* 0x000000121312723e */ /* 0x000fe200048060ff */
[C---:B------:R-:W-:Y:S01]  /*8cd0*/  FFMA R28, R49.reuse, R74, R28 ;  /* 0x0000004a311c7223 */ /* 0x040fe2000000001c */
[C---:B------:R-:W-:Y:S01]  /*8ce0*/  FFMA R29, R49.reuse, R75, R29 ;  /* 0x0000004b311d7223 */ /* 0x040fe2000000001d */
[----:B------:R-:W-:Y:S01]  /*8cf0*/  FFMA R30, R49, R76, R30 ;  /* 0x0000004c311e7223 */ /* 0x000fe2000000001e */
[----:B------:R-:W-:Y:S02]  /*8d00*/  F2FP.SATFINITE.E5M2.F32.PACK_AB_MERGE_C R32, R5, R4, R77 ;  /* 0x000000040520723e */ /* 0x000fe4000480604d */
[----:B------:R-:W-:Y:S02]  /*8d10*/  F2FP.SATFINITE.E5M2.F32.PACK_AB_MERGE_C R33, R9, R8, R10 ;  /* 0x000000080921723e */ /* 0x000fe4000480600a */
        /* <DEDUP_REMOVED lines=10> */
[----:B------:R-:W-:Y:S05]  /*8dc0*/  F2FP.SATFINITE.E5M2.F32.PACK_AB_MERGE_C R7, R28, R27, R29 ;  /* 0x0000001b1c07723e */ /* 0x000fea000480601d */
        /* <DEDUP_REMOVED lines=18> */
.L_x_123:
[----:B------:R-:W-:Y:S05]  /*8ef0*/  BSYNC.RECONVERGENT B0 ;  /* 0x0000000000007941 */ /* 0x000fea0003800200 */
.L_x_122:
[----:B------:R-:W-:Y:S01]  /*8f00*/  BAR.SYNC.DEFER_BLOCKING 0x1, 0x80 ;  /* 0x0042000000007b1d */ /* 0x000fe20000010000 */
[----:B------:R-:W-:Y:S01]  /*8f10*/  ISETP.NE.AND P2, PT, R111, RZ, PT ;  /* 0x000000ff6f00720c */ /* 0x000fe20003f45270 */
[----:B------:R-:W-:Y:S01]  /*8f20*/  IMAD.IADD R14, R43, 0x1, R94 ;  /* 0x000000012b0e7824 */ /* 0x000fe200078e025e */
[----:B------:R-:W-:Y:S01]  /*8f30*/  ISETP.NE.AND P0, PT, R112, 0x2, PT ;  /* 0x000000027000780c */ /* 0x000fe20003f05270 */
[----:B------:R-:W-:Y:S01]  /*8f40*/  IMAD.IADD R15, R44, 0x1, R95 ;  /* 0x000000012c0f7824 */ /* 0x000fe200078e025f */
[----:B------:R-:W-:Y:S02]  /*8f50*/  ISETP.NE.AND P1, PT, R45, 0x4, PT ;  /* 0x000000042d00780c */ /* 0x000fe40003f25270 */
[----:B------:R-:W-:Y:S02]  /*8f60*/  SEL R2, RZ, 0x1, P0 ;  /* 0x00000001ff027807 */ /* 0x000fe40000000000 */
[----:B------:R-:W-:Y:S02]  /*8f70*/  SEL R0, RZ, 0x1, P1 ;  /* 0x00000001ff007807 */ /* 0x000fe40000800000 */
[----:B------:R-:W-:Y:S02]  /*8f80*/  LOP3.LUT R106, R106, R2, RZ, 0x3c, !PT ;  /* 0x000000026a6a7212 */ /* 0x000fe400078e3cff */
[----:B------:R-:W-:Y:S02]  /*8f90*/  LOP3.LUT R107, R107, R0, RZ, 0x3c, !PT ;  /* 0x000000006b6b7212 */ /* 0x000fe400078e3cff */
[----:B------:R-:W-:Y:S02]  /*8fa0*/  @P2 R2UR UR36, R103 ;  /* 0x00000000672422ca */ /* 0x000fe400000e0000 */
[----:B------:R-:W-:Y:S02]  /*8fb0*/  SEL R112, R112, RZ, P0 ;  /* 0x000000ff70707207 */ /* 0x000fe40000000000 */
[----:B------:R-:W-:Y:S01]  /*8fc0*/  SEL R45, R45, RZ, P1 ;  /* 0x000000ff2d2d7207 */ /* 0x000fe20000800000 */
[----:B------:R-:W-:Y:S10]  /*8fd0*/  @P2 BRA `(.L_x_124) ;  /* 0xffffffbc00382947 */ /* 0x000ff4000383ffff */
[----:B------:R-:W-:Y:S05]  /*8fe0*/  EXIT ;  /* 0x000000000000794d */ /* 0x000fea0003800000 */
.L_x_19:
[----:B--2---:R2:W1:Y:S02]  /*8ff0*/  SYNCS.PHASECHK.TRANS64.TRYWAIT P0, [R2+URZ+0x100], R3 ;  /* 0x00010003020075a7 */ /* 0x00446400080011ff */
[----:B-1----:R-:W-:Y:S05]  /*9000*/  @!P0 NANOSLEEP.SYNCS 0x989680 ;  /* 0x009896800000895d */ /* 0x002fea0003900000 */
[----:B------:R-:W1:Y:S02]  /*9010*/  @!P0 SYNCS.PHASECHK.TRANS64 P0, [R2+URZ+0x100], R3 ;  /* 0x00010003020085a7 */ /* 0x000e6400080010ff */
[----:B-1----:R-:W-:Y:S05]  /*9020*/  @!P0 BRA `(.L_x_19) ;  /* 0xfffffffc00f08947 */ /* 0x002fea000383ffff */
[----:B------:R-:W-:Y:S05]  /*9030*/  BRA `(.L_x_125) ;  /* 0xffffff8400687947 */ /* 0x000fea000383ffff */
.L_x_22:
[----:B-1----:R-:W-:-:S07]  /*9040*/  MOV R2, UR33 ;  /* 0x0000002100027c02 */ /* 0x002fce0008000f00 */
.L_x_126:
[----:B-1----:R1:W2:Y:S02]  /*9050*/  SYNCS.PHASECHK.TRANS64.TRYWAIT P0, [R2+URZ+0x20], R4 ;  /* 0x00002004020075a7 */ /* 0x0022a400080011ff */
[----:B--2---:R-:W-:Y:S05]  /*9060*/  @!P0 NANOSLEEP.SYNCS 0x989680 ;  /* 0x009896800000895d */ /* 0x004fea0003900000 */
[----:B------:R-:W2:Y:S02]  /*9070*/  @!P0 SYNCS.PHASECHK.TRANS64 P0, [R2+URZ+0x20], R4 ;  /* 0x00002004020085a7 */ /* 0x000ea400080010ff */
[----:B--2---:R-:W-:Y:S05]  /*9080*/  @!P0 BRA `(.L_x_126) ;  /* 0xfffffffc00f08947 */ /* 0x004fea000383ffff */
[----:B------:R-:W-:Y:S05]  /*9090*/  BRA `(.L_x_21) ;  /* 0xffffff8400b87947 */ /* 0x000fea000383ffff */
.L_x_28:
[----:B-1----:R-:W-:-:S07]  /*90a0*/  MOV R2, UR17 ;  /* 0x0000001100027c02 */ /* 0x002fce0008000f00 */
.L_x_127:
[----:B-1----:R1:W2:Y:S02]  /*90b0*/  SYNCS.PHASECHK.TRANS64.TRYWAIT P0, [R2+URZ+0x20], R4 ;  /* 0x00002004020075a7 */ /* 0x0022a400080011ff */
[----:B--2---:R-:W-:Y:S05]  /*90c0*/  @!P0 NANOSLEEP.SYNCS 0x989680 ;  /* 0x009896800000895d */ /* 0x004fea0003900000 */
[----:B------:R-:W2:Y:S02]  /*90d0*/  @!P0 SYNCS.PHASECHK.TRANS64 P0, [R2+URZ+0x20], R4 ;  /* 0x00002004020085a7 */ /* 0x000ea400080010ff */
[----:B--2---:R-:W-:Y:S05]  /*90e0*/  @!P0 BRA `(.L_x_127) ;  /* 0xfffffffc00f08947 */ /* 0x004fea000383ffff */
[----:B------:R-:W-:Y:S05]  /*90f0*/  BRA `(.L_x_27) ;  /* 0xffffff8800607947 */ /* 0x000fea000383ffff */
.L_x_32:
[----:B-1----:R1:W2:Y:S02]  /*9100*/  SYNCS.PHASECHK.TRANS64.TRYWAIT P0, [R2+URZ+0x90], R3 ;  /* 0x00009003020075a7 */ /* 0x0022a400080011ff */
[----:B--2---:R-:W-:Y:S05]  /*9110*/  @!P0 NANOSLEEP.SYNCS 0x989680 ;  /* 0x009896800000895d */ /* 0x004fea0003900000 */
[----:B------:R-:W2:Y:S02]  /*9120*/  @!P0 SYNCS.PHASECHK.TRANS64 P0, [R2+URZ+0x90], R3 ;  /* 0x00009003020085a7 */ /* 0x000ea400080010ff */
[----:B--2---:R-:W-:Y:S05]  /*9130*/  @!P0 BRA `(.L_x_32) ;  /* 0xfffffffc00f08947 */ /* 0x004fea000383ffff */
[----:B------:R-:W-:Y:S05]  /*9140*/  BRA `(.L_x_128) ;  /* 0xffffff8800f07947 */ /* 0x000fea000383ffff */
.L_x_36:
[----:B----4-:R-:W-:-:S07]  /*9150*/  MOV R0, UR5 ;  /* 0x0000000500007c02 */ /* 0x010fce0008000f00 */
.L_x_129:
[----:B-1----:R1:W2:Y:S02]  /*9160*/  SYNCS.PHASECHK.TRANS64.TRYWAIT P0, [R0+URZ], R2 ;  /* 0x00000002000075a7 */ /* 0x0022a400080011ff */
[----:B--2---:R-:W-:Y:S05]  /*9170*/  @!P0 NANOSLEEP.SYNCS 0x989680 ;  /* 0x009896800000895d */ /* 0x004fea0003900000 */
[----:B------:R-:W2:Y:S02]  /*9180*/  @!P0 SYNCS.PHASECHK.TRANS64 P0, [R0+URZ], R2 ;  /* 0x00000002000085a7 */ /* 0x000ea400080010ff */
[----:B--2---:R-:W-:Y:S05]  /*9190*/  @!P0 BRA `(.L_x_129) ;  /* 0xfffffffc00f08947 */ /* 0x004fea000383ffff */
[----:B------:R-:W-:Y:S05]  /*91a0*/  BRA `(.L_x_130) ;  /* 0xffffff9000607947 */ /* 0x000fea000383ffff */
.L_x_37:
[----:B----4-:R-:W-:-:S07]  /*91b0*/  MOV R0, UR5 ;  /* 0x0000000500007c02 */ /* 0x010fce0008000f00 */
.L_x_131:
[----:B-1----:R1:W2:Y:S02]  /*91c0*/  SYNCS.PHASECHK.TRANS64.TRYWAIT P0, [R0+URZ], R3 ;  /* 0x00000003000075a7 */ /* 0x0022a400080011ff */
[----:B--2---:R-:W-:Y:S05]  /*91d0*/  @!P0 NANOSLEEP.SYNCS 0x989680 ;  /* 0x009896800000895d */ /* 0x004fea0003900000 */
[----:B------:R-:W2:Y:S02]  /*91e0*/  @!P0 SYNCS.PHASECHK.TRANS64 P0, [R0+URZ], R3 ;  /* 0x00000003000085a7 */ /* 0x000ea400080010ff */
[----:B--2---:R-:W-:Y:S05]  /*91f0*/  @!P0 BRA `(.L_x_131) ;  /* 0xfffffffc00f08947 */ /* 0x004fea000383ffff */
[----:B------:R-:W-:Y:S05]  /*9200*/  BRA `(.L_x_132) ;  /* 0xffffff90006c7947 */ /* 0x000fea000383ffff */
.L_x_38:
[----:B----4-:R-:W-:-:S07]  /*9210*/  MOV R0, UR5 ;  /* 0x0000000500007c02 */ /* 0x010fce0008000f00 */
.L_x_133:
[----:B-1----:R1:W2:Y:S02]  /*9220*/  SYNCS.PHASECHK.TRANS64.TRYWAIT P0, [R0+URZ], R3 ;  /* 0x00000003000075a7 */ /* 0x0022a400080011ff */
[----:B--2---:R-:W-:Y:S05]  /*9230*/  @!P0 NANOSLEEP.SYNCS 0x989680 ;  /* 0x009896800000895d */ /* 0x004fea0003900000 */
[----:B------:R-:W2:Y:S02]  /*9240*/  @!P0 SYNCS.PHASECHK.TRANS64 P0, [R0+URZ], R3 ;  /* 0x00000003000085a7 */ /* 0x000ea400080010ff */
[----:B--2---:R-:W-:Y:S05]  /*9250*/  @!P0 BRA `(.L_x_133) ;  /* 0xfffffffc00f08947 */ /* 0x004fea000383ffff */
[----:B------:R-:W-:Y:S05]  /*9260*/  BRA `(.L_x_134) ;  /* 0xffffff9000787947 */ /* 0x000fea000383ffff */
.L_x_41:
[----:B-1----:R1:W2:Y:S02]  /*9270*/  SYNCS.PHASECHK.TRANS64.TRYWAIT P0, [R0+URZ+0xf0], R4 ;  /* 0x0000f004000075a7 */ /* 0x0022a400080011ff */
[----:B--2---:R-:W-:Y:S05]  /*9280*/  @!P0 NANOSLEEP.SYNCS 0x989680 ;  /* 0x009896800000895d */ /* 0x004fea0003900000 */
[----:B------:R-:W2:Y:S02]  /*9290*/  @!P0 SYNCS.PHASECHK.TRANS64 P0, [R0+URZ+0xf0], R4 ;  /* 0x0000f004000085a7 */ /* 0x000ea400080010ff */
[----:B--2---:R-:W-:Y:S05]  /*92a0*/  @!P0 BRA `(.L_x_41) ;  /* 0xfffffffc00f08947 */ /* 0x004fea000383ffff */
[----:B------:R-:W-:Y:S05]  /*92b0*/  BRA `(.L_x_135) ;  /* 0xffffff9000d47947 */ /* 0x000fea000383ffff */
.L_x_42:
[----:B------:R-:W-:-:S07]  /*92c0*/  MOV R0, UR5 ;  /* 0x0000000500007c02 */ /* 0x000fce0008000f00 */
.L_x_136:
[----:B-1----:R1:W2:Y:S02]  /*92d0*/  SYNCS.PHASECHK.TRANS64.TRYWAIT P0, [R0+URZ+0xa0], R5 ;  /* 0x0000a005000075a7 */ /* 0x0022a400080011ff */
[----:B--2---:R-:W-:Y:S05]  /*92e0*/  @!P0 NANOSLEEP.SYNCS 0x989680 ;  /* 0x009896800000895d */ /* 0x004fea0003900000 */
[----:B------:R-:W2:Y:S02]  /*92f0*/  @!P0 SYNCS.PHASECHK.TRANS64 P0, [R0+URZ+0xa0], R5 ;  /* 0x0000a005000085a7 */ /* 0x000ea400080010ff */
[----:B--2---:R-:W-:Y:S05]  /*9300*/  @!P0 BRA `(.L_x_136) ;  /* 0xfffffffc00f08947 */ /* 0x004fea000383ffff */
[----:B------:R-:W-:Y:S05]  /*9310*/  BRA `(.L_x_137) ;  /* 0xffffff9000e47947 */ /* 0x000fea000383ffff */
.L_x_43:
[----:B-1----:R1:W2:Y:S02]  /*9320*/  SYNCS.PHASECHK.TRANS64.TRYWAIT P1, [R0+URZ+0x90], R4 ;  /* 0x00009004000075a7 */ /* 0x0022a400080211ff */
[----:B--2---:R-:W-:Y:S05]  /*9330*/  @!P1 NANOSLEEP.SYNCS 0x989680 ;  /* 0x009896800000995d */ /* 0x004fea0003900000 */
[----:B------:R-:W2:Y:S02]  /*9340*/  @!P1 SYNCS.PHASECHK.TRANS64 P1, [R0+URZ+0x90], R4 ;  /* 0x00009004000095a7 */ /* 0x000ea400080210ff */
[----:B--2---:R-:W-:Y:S05]  /*9350*/  @!P1 BRA `(.L_x_43) ;  /* 0xfffffffc00f09947 */ /* 0x004fea000383ffff */
[----:B------:R-:W-:Y:S05]  /*9360*/  BRA `(.L_x_138) ;  /* 0xffffff9400147947 */ /* 0x000fea000383ffff */
.L_x_46:
[----:B------:R-:W-:-:S07]  /*9370*/  MOV R0, UR5 ;  /* 0x0000000500007c02 */ /* 0x000fce0008000f00 */
.L_x_139:
[----:B-1----:R1:W2:Y:S02]  /*9380*/  SYNCS.PHASECHK.TRANS64.TRYWAIT P0, [R0+URZ+0xa0], R2 ;  /* 0x0000a002000075a7 */ /* 0x0022a400080011ff */
[----:B--2---:R-:W-:Y:S05]  /*9390*/  @!P0 NANOSLEEP.SYNCS 0x989680 ;  /* 0x009896800000895d */ /* 0x004fea0003900000 */
[----:B------:R-:W2:Y:S02]  /*93a0*/  @!P0 SYNCS.PHASECHK.TRANS64 P0, [R0+URZ+0xa0], R2 ;  /* 0x0000a002000085a7 */ /* 0x000ea400080010ff */
[----:B--2---:R-:W-:Y:S05]  /*93b0*/  @!P0 BRA `(.L_x_139) ;  /* 0xfffffffc00f08947 */ /* 0x004fea000383ffff */
[----:B------:R-:W-:Y:S05]  /*93c0*/  BRA `(.L_x_45) ;  /* 0xffffff9400687947 */ /* 0x000fea000383ffff */
.L_x_53:
[----:B-1----:R1:W2:Y:S02]  /*93d0*/  SYNCS.PHASECHK.TRANS64.TRYWAIT P1, [R0+URZ+0x90], R2 ;  /* 0x00009002000075a7 */ /* 0x0022a400080211ff */
[----:B--2---:R-:W-:Y:S05]  /*93e0*/  @!P1 NANOSLEEP.SYNCS 0x989680 ;  /* 0x009896800000995d */ /* 0x004fea0003900000 */
[----:B------:R-:W2:Y:S02]  /*93f0*/  @!P1 SYNCS.PHASECHK.TRANS64 P1, [R0+URZ+0x90], R2 ;  /* 0x00009002000095a7 */ /* 0x000ea400080210ff */
[----:B--2---:R-:W-:Y:S05]  /*9400*/  @!P1 BRA `(.L_x_53) ;  /* 0xfffffffc00f09947 */ /* 0x004fea000383ffff */
[----:B------:R-:W-:Y:S05]  /*9410*/  BRA `(.L_x_140) ;  /* 0xffffff9800d87947 */ /* 0x000fea000383ffff */
.L_x_54:
[----:B------:R-:W-:-:S07]  /*9420*/  MOV R2, UR7 ;  /* 0x0000000700027c02 */ /* 0x000fce0008000f00 */
.L_x_141:
[----:B-1----:R1:W2:Y:S02]  /*9430*/  SYNCS.PHASECHK.TRANS64.TRYWAIT P0, [R2+URZ+0xd0], R0 ;  /* 0x0000d000020075a7 */ /* 0x0022a400080011ff */
[----:B--2---:R-:W-:Y:S05]  /*9440*/  @!P0 NANOSLEEP.SYNCS 0x989680 ;  /* 0x009896800000895d */ /* 0x004fea0003900000 */
[----:B------:R-:W2:Y:S02]  /*9450*/  @!P0 SYNCS.PHASECHK.TRANS64 P0, [R2+URZ+0xd0], R0 ;  /* 0x0000d000020085a7 */ /* 0x000ea400080010ff */
[----:B--2---:R-:W-:Y:S05]  /*9460*/  @!P0 BRA `(.L_x_141) ;  /* 0xfffffffc00f08947 */ /* 0x004fea000383ffff */
[----:B------:R-:W-:Y:S05]  /*9470*/  BRA `(.L_x_142) ;  /* 0xffffff9c00287947 */ /* 0x000fea000383ffff */
.L_x_57:
[----:B------:R-:W-:Y:S07]  /*9480*/  MOV R0, UR6 ;  /* 0x0000000600007c02 */ /* 0x000fee0008000f00 */
.L_x_143:
[----:B-1----:R1:W2:Y:S02]  /*9490*/  SYNCS.PHASECHK.TRANS64.TRYWAIT P0, [R0+URZ], R2 ;  /* 0x00000002000075a7 */ /* 0x0022a400080011ff */
[----:B--2---:R-:W-:Y:S05]  /*94a0*/  @!P0 NANOSLEEP.SYNCS 0x989680 ;  /* 0x009896800000895d */ /* 0x004fea0003900000 */
[----:B------:R-:W2:Y:S02]  /*94b0*/  @!P0 SYNCS.PHASECHK.TRANS64 P0, [R0+URZ], R2 ;  /* 0x00000002000085a7 */ /* 0x000ea400080010ff */
[----:B--2---:R-:W-:Y:S05]  /*94c0*/  @!P0 BRA `(.L_x_143) ;  /* 0xfffffffc00f08947 */ /* 0x004fea000383ffff */
[----:B------:R-:W-:Y:S05]  /*94d0*/  BRA `(.L_x_56) ;  /* 0xffffff9c00447947 */ /* 0x000fea000383ffff */
.L_x_60:
[----:B------:R-:W-:-:S07]  /*94e0*/  MOV R0, UR6 ;  /* 0x0000000600007c02 */ /* 0x000fce0008000f00 */
.L_x_144:
[----:B--2---:R2:W4:Y:S02]  /*94f0*/  SYNCS.PHASECHK.TRANS64.TRYWAIT P0, [R0+URZ], R2 ;  /* 0x00000002000075a7 */ /* 0x00452400080011ff */
[----:B----4-:R-:W-:Y:S05]  /*9500*/  @!P0 NANOSLEEP.SYNCS 0x989680 ;  /* 0x009896800000895d */ /* 0x010fea0003900000 */
[----:B------:R-:W4:Y:S02]  /*9510*/  @!P0 SYNCS.PHASECHK.TRANS64 P0, [R0+URZ], R2 ;  /* 0x00000002000085a7 */ /* 0x000f2400080010ff */
[----:B----4-:R-:W-:Y:S05]  /*9520*/  @!P0 BRA `(.L_x_144) ;  /* 0xfffffffc00f08947 */ /* 0x010fea000383ffff */
[----:B------:R-:W-:Y:S05]  /*9530*/  BRA `(.L_x_145) ;  /* 0xffffffa000207947 */ /* 0x000fea000383ffff */
.L_x_61:
[----:B------:R-:W-:-:S07]  /*9540*/  MOV R0, UR6 ;  /* 0x0000000600007c02 */ /* 0x000fce0008000f00 */
.L_x_146:
[----:B-1----:R1:W2:Y:S02]  /*9550*/  SYNCS.PHASECHK.TRANS64.TRYWAIT P0, [R0+URZ], R3 ;  /* 0x00000003000075a7 */ /* 0x0022a400080011ff */
[----:B--2---:R-:W-:Y:S05]  /*9560*/  @!P0 NANOSLEEP.SYNCS 0x989680 ;  /* 0x009896800000895d */ /* 0x004fea0003900000 */
[----:B------:R-:W2:Y:S02]  /*9570*/  @!P0 SYNCS.PHASECHK.TRANS64 P0, [R0+URZ], R3 ;  /* 0x00000003000085a7 */ /* 0x000ea400080010ff */
[----:B--2---:R-:W-:Y:S05]  /*9580*/  @!P0 BRA `(.L_x_146) ;  /* 0xfffffffc00f08947 */ /* 0x004fea000383ffff */
[----:B------:R-:W-:Y:S05]  /*9590*/  BRA `(.L_x_147) ;  /* 0xffffffa0002c7947 */ /* 0x000fea000383ffff */
.L_x_62:
[----:B------:R-:W-:-:S07]  /*95a0*/  MOV R0, UR6 ;  /* 0x0000000600007c02 */ /* 0x000fce0008000f00 */
.L_x_148:
[----:B-1----:R1:W2:Y:S02]  /*95b0*/  SYNCS.PHASECHK.TRANS64.TRYWAIT P0, [R0+URZ], R3 ;  /* 0x00000003000075a7 */ /* 0x0022a400080011ff */
[----:B--2---:R-:W-:Y:S05]  /*95c0*/  @!P0 NANOSLEEP.SYNCS 0x989680 ;  /* 0x009896800000895d */ /* 0x004fea0003900000 */
[----:B------:R-:W2:Y:S02]  /*95d0*/  @!P0 SYNCS.PHASECHK.TRANS64 P0, [R0+URZ], R3 ;  /* 0x00000003000085a7 */ /* 0x000ea400080010ff */
[----:B--2---:R-:W-:Y:S05]  /*95e0*/  @!P0 BRA `(.L_x_148) ;  /* 0xfffffffc00f08947 */ /* 0x004fea000383ffff */
[----:B------:R-:W-:Y:S05]  /*95f0*/  BRA `(.L_x_149) ;  /* 0xffffffa000387947 */ /* 0x000fea000383ffff */
.L_x_63:
[----:B-1----:R-:W-:-:S07]  /*9600*/  MOV R0, UR7 ;  /* 0x0000000700007c02 */ /* 0x002fce0008000f00 */
.L_x_150:
[----:B-1----:R1:W2:Y:S02]  /*9610*/  SYNCS.PHASECHK.TRANS64.TRYWAIT P0, [R0+URZ], R2 ;  /* 0x00000002000075a7 */ /* 0x0022a400080011ff */
[----:B--2---:R-:W-:Y:S05]  /*9620*/  @!P0 NANOSLEEP.SYNCS 0x989680 ;  /* 0x009896800000895d */ /* 0x004fea0003900000 */
[----:B------:R-:W2:Y:S02]  /*9630*/  @!P0 SYNCS.PHASECHK.TRANS64 P0, [R0+URZ], R2 ;  /* 0x00000002000085a7 */ /* 0x000ea400080010ff */
[----:B--2---:R-:W-:Y:S05]  /*9640*/  @!P0 BRA `(.L_x_150) ;  /* 0xfffffffc00f08947 */ /* 0x004fea000383ffff */
[----:B------:R-:W-:Y:S05]  /*9650*/  BRA `(.L_x_151) ;  /* 0xffffffa000447947 */ /* 0x000fea000383ffff */
.L_x_68:
[----:B--2---:R2:W3:Y:S02]  /*9660*/  SYNCS.PHASECHK.TRANS64.TRYWAIT P0, [R0+URZ+0x90], R2 ;  /* 0x00009002000075a7 */ /* 0x0044e400080011ff */
[----:B---3--:R-:W-:Y:S05]  /*9670*/  @!P0 NANOSLEEP.SYNCS 0x989680 ;  /* 0x009896800000895d */ /* 0x008fea0003900000 */
[----:B------:R-:W3:Y:S02]  /*9680*/  @!P0 SYNCS.PHASECHK.TRANS64 P0, [R0+URZ+0x90], R2 ;  /* 0x00009002000085a7 */ /* 0x000ee400080010ff */
[----:B---3--:R-:W-:Y:S05]  /*9690*/  @!P0 BRA `(.L_x_68) ;  /* 0xfffffffc00f08947 */ /* 0x008fea000383ffff */
[----:B------:R-:W-:Y:S05]  /*96a0*/  BRA `(.L_x_152) ;  /* 0xffffffa400507947 */ /* 0x000fea000383ffff */
.L_x_71:
[----:B------:R-:W-:Y:S07]  /*96b0*/  MOV R0, UR7 ;  /* 0x0000000700007c02 */ /* 0x000fee0008000f00 */
.L_x_153:
[----:B--2---:R2:W3:Y:S02]  /*96c0*/  SYNCS.PHASECHK.TRANS64.TRYWAIT P0, [R0+URZ+0x88], R2 ;  /* 0x00008802000075a7 */ /* 0x0044e400080011ff */
[----:B---3--:R-:W-:Y:S05]  /*96d0*/  @!P0 NANOSLEEP.SYNCS 0x989680 ;  /* 0x009896800000895d */ /* 0x008fea0003900000 */
[----:B------:R-:W3:Y:S02]  /*96e0*/  @!P0 SYNCS.PHASECHK.TRANS64 P0, [R0+URZ+0x88], R2 ;  /* 0x00008802000085a7 */ /* 0x000ee400080010ff */
[----:B---3--:R-:W-:Y:S05]  /*96f0*/  @!P0 BRA `(.L_x_153) ;  /* 0xfffffffc00f08947 */ /* 0x008fea000383ffff */
[----:B------:R-:W-:Y:S05]  /*9700*/  BRA `(.L_x_70) ;  /* 0xffffffa800307947 */ /* 0x000fea000383ffff */
.L_x_74:
[----:B------:R-:W-:Y:S07]  /*9710*/  MOV R0, UR7 ;  /* 0x0000000700007c02 */ /* 0x000fee0008000f00 */
.L_x_154:
[----:B-1----:R1:W2:Y:S02]  /*9720*/  SYNCS.PHASECHK.TRANS64.TRYWAIT P0, [R0+URZ+0x60], R14 ;  /* 0x0000600e000075a7 */ /* 0x0022a400080011ff */
[----:B--2---:R-:W-:Y:S05]  /*9730*/  @!P0 NANOSLEEP.SYNCS 0x989680 ;  /* 0x009896800000895d */ /* 0x004fea0003900000 */
[----:B------:R-:W2:Y:S02]  /*9740*/  @!P0 SYNCS.PHASECHK.TRANS64 P0, [R0+URZ+0x60], R14 ;  /* 0x0000600e000085a7 */ /* 0x000ea400080010ff */
[----:B--2---:R-:W-:Y:S05]  /*9750*/  @!P0 BRA `(.L_x_154) ;  /* 0xfffffffc00f08947 */ /* 0x004fea000383ffff */
[----:B------:R-:W-:Y:S05]  /*9760*/  BRA `(.L_x_155) ;  /* 0xffffffa800a87947 */ /* 0x000fea000383ffff */
.L_x_75:
[----:B------:R-:W-:Y:S07]  /*9770*/  MOV R0, UR7 ;  /* 0x0000000700007c02 */ /* 0x000fee0008000f00 */
.L_x_156:
[----:B-1----:R1:W2:Y:S02]  /*9780*/  SYNCS.PHASECHK.TRANS64.TRYWAIT P0, [R0+URZ+0x68], R14 ;  /* 0x0000680e000075a7 */ /* 0x0022a400080011ff */
[----:B--2---:R-:W-:Y:S05]  /*9790*/  @!P0 NANOSLEEP.SYNCS 0x989680 ;  /* 0x009896800000895d */ /* 0x004fea0003900000 */
[----:B------:R-:W2:Y:S02]  /*97a0*/  @!P0 SYNCS.PHASECHK.TRANS64 P0, [R0+URZ+0x68], R14 ;  /* 0x0000680e000085a7 */ /* 0x000ea400080010ff */
[----:B--2---:R-:W-:Y:S05]  /*97b0*/  @!P0 BRA `(.L_x_156) ;  /* 0xfffffffc00f08947 */ /* 0x004fea000383ffff */
[----:B------:R-:W-:Y:S05]  /*97c0*/  BRA `(.L_x_157) ;  /* 0xffffffa800e07947 */ /* 0x000fea000383ffff */
.L_x_76:
[----:B------:R-:W-:Y:S07]  /*97d0*/  MOV R0, UR7 ;  /* 0x0000000700007c02 */ /* 0x000fee0008000f00 */
.L_x_158:
[----:B-1----:R1:W2:Y:S02]  /*97e0*/  SYNCS.PHASECHK.TRANS64.TRYWAIT P0, [R0+URZ+0x70], R14 ;  /* 0x0000700e000075a7 */ /* 0x0022a400080011ff */
[----:B--2---:R-:W-:Y:S05]  /*97f0*/  @!P0 NANOSLEEP.SYNCS 0x989680 ;  /* 0x009896800000895d */ /* 0x004fea0003900000 */
[----:B------:R-:W2:Y:S02]  /*9800*/  @!P0 SYNCS.PHASECHK.TRANS64 P0, [R0+URZ+0x70], R14 ;  /* 0x0000700e000085a7 */ /* 0x000ea400080010ff */
[----:B--2---:R-:W-:Y:S05]  /*9810*/  @!P0 BRA `(.L_x_158) ;  /* 0xfffffffc00f08947 */ /* 0x004fea000383ffff */
[----:B------:R-:W-:Y:S05]  /*9820*/  BRA `(.L_x_159) ;  /* 0xffffffac00247947 */ /* 0x000fea000383ffff */
.L_x_77:
[----:B------:R-:W-:Y:S07]  /*9830*/  MOV R0, UR7 ;  /* 0x0000000700007c02 */ /* 0x000fee0008000f00 */
.L_x_160:
[----:B-1----:R1:W2:Y:S02]  /*9840*/  SYNCS.PHASECHK.TRANS64.TRYWAIT P0, [R0+URZ+0x78], R14 ;  /* 0x0000780e000075a7 */ /* 0x0022a400080011ff */
[----:B--2---:R-:W-:Y:S05]  /*9850*/  @!P0 NANOSLEEP.SYNCS 0x989680 ;  /* 0x009896800000895d */ /* 0x004fea0003900000 */
[----:B------:R-:W2:Y:S02]  /*9860*/  @!P0 SYNCS.PHASECHK.TRANS64 P0, [R0+URZ+0x78], R14 ;  /* 0x0000780e000085a7 */ /* 0x000ea400080010ff */
[----:B--2---:R-:W-:Y:S05]  /*9870*/  @!P0 BRA `(.L_x_160) ;  /* 0xfffffffc00f08947 */ /* 0x004fea000383ffff */
[----:B------:R-:W-:Y:S05]  /*9880*/  BRA `(.L_x_161) ;  /* 0xffffffac00a87947 */ /* 0x000fea000383ffff */
.L_x_79:
[----:B------:R-:W-:-:S07]  /*9890*/  MOV R0, UR7 ;  /* 0x0000000700007c02 */ /* 0x000fce0008000f00 */
.L_x_162:
[----:B-1----:R1:W3:Y:S02]  /*98a0*/  SYNCS.PHASECHK.TRANS64.TRYWAIT P0, [R0+URZ+0x60], R2 ;  /* 0x00006002000075a7 */ /* 0x0022e400080011ff */
[----:B---3--:R-:W-:Y:S05]  /*98b0*/  @!P0 NANOSLEEP.SYNCS 0x989680 ;  /* 0x009896800000895d */ /* 0x008fea0003900000 */
[----:B------:R-:W3:Y:S02]  /*98c0*/  @!P0 SYNCS.PHASECHK.TRANS64 P0, [R0+URZ+0x60], R2 ;  /* 0x00006002000085a7 */ /* 0x000ee400080010ff */
[----:B---3--:R-:W-:Y:S05]  /*98d0*/  @!P0 BRA `(.L_x_162) ;  /* 0xfffffffc00f08947 */ /* 0x008fea000383ffff */
[----:B------:R-:W-:Y:S05]  /*98e0*/  BRA `(.L_x_163) ;  /* 0xffffffb000187947 */ /* 0x000fea000383ffff */
.L_x_80:
[----:B-1----:R-:W-:-:S07]  /*98f0*/  MOV R0, UR7 ;  /* 0x0000000700007c02 */ /* 0x002fce0008000f00 */
.L_x_164:
[----:B-1----:R1:W3:Y:S02]  /*9900*/  SYNCS.PHASECHK.TRANS64.TRYWAIT P0, [R0+URZ+0x68], R2 ;  /* 0x00006802000075a7 */ /* 0x0022e400080011ff */
[----:B---3--:R-:W-:Y:S05]  /*9910*/  @!P0 NANOSLEEP.SYNCS 0x989680 ;  /* 0x009896800000895d */ /* 0x008fea0003900000 */
[----:B------:R-:W3:Y:S02]  /*9920*/  @!P0 SYNCS.PHASECHK.TRANS64 P0, [R0+URZ+0x68], R2 ;  /* 0x00006802000085a7 */ /* 0x000ee400080010ff */
[----:B---3--:R-:W-:Y:S05]  /*9930*/  @!P0 BRA `(.L_x_164) ;  /* 0xfffffffc00f08947 */ /* 0x008fea000383ffff */
[----:B------:R-:W-:Y:S05]  /*9940*/  BRA `(.L_x_165) ;  /* 0xffffffb000087947 */ /* 0x000fea000383ffff */
.L_x_81:
[----:B-1----:R-:W-:-:S07]  /*9950*/  MOV R0, UR7 ;  /* 0x0000000700007c02 */ /* 0x002fce0008000f00 */
.L_x_166:
[----:B-1----:R1:W3:Y:S02]  /*9960*/  SYNCS.PHASECHK.TRANS64.TRYWAIT P0, [R0+URZ+0x70], R2 ;  /* 0x00007002000075a7 */ /* 0x0022e400080011ff */
[----:B---3--:R-:W-:Y:S05]  /*9970*/  @!P0 NANOSLEEP.SYNCS 0x989680 ;  /* 0x009896800000895d */ /* 0x008fea0003900000 */
[----:B------:R-:W3:Y:S02]  /*9980*/  @!P0 SYNCS.PHASECHK.TRANS64 P0, [R0+URZ+0x70], R2 ;  /* 0x00007002000085a7 */ /* 0x000ee400080010ff */
[----:B---3--:R-:W-:Y:S05]  /*9990*/  @!P0 BRA `(.L_x_166) ;  /* 0xfffffffc00f08947 */ /* 0x008fea000383ffff */
[----:B------:R-:W-:Y:S05]  /*99a0*/  BRA `(.L_x_167) ;  /* 0xffffffac00f87947 */ /* 0x000fea000383ffff */
.L_x_83:
[----:B--2---:R2:W4:Y:S02]  /*99b0*/  SYNCS.PHASECHK.TRANS64.TRYWAIT P0, [R0+URZ+0x90], R2 ;  /* 0x00009002000075a7 */ /* 0x00452400080011ff */
[----:B----4-:R-:W-:Y:S05]  /*99c0*/  @!P0 NANOSLEEP.SYNCS 0x989680 ;  /* 0x009896800000895d */ /* 0x010fea0003900000 */
[----:B------:R-:W4:Y:S02]  /*99d0*/  @!P0 SYNCS.PHASECHK.TRANS64 P0, [R0+URZ+0x90], R2 ;  /* 0x00009002000085a7 */ /* 0x000f2400080010ff */
[----:B----4-:R-:W-:Y:S05]  /*99e0*/  @!P0 BRA `(.L_x_83) ;  /* 0xfffffffc00f08947 */ /* 0x010fea000383ffff */
[----:B------:R-:W-:Y:S05]  /*99f0*/  BRA `(.L_x_168) ;  /* 0xffffffb000c47947 */ /* 0x000fea000383ffff */
.L_x_94:
[----:B-1----:R1:W3:Y:S02]  /*9a00*/  SYNCS.PHASECHK.TRANS64.TRYWAIT P1, [R2+URZ+0x40], R0 ;  /* 0x00004000020075a7 */ /* 0x0022e400080211ff */
[----:B---3--:R-:W-:Y:S05]  /*9a10*/  @!P1 NANOSLEEP.SYNCS 0x989680 ;  /* 0x009896800000995d */ /* 0x008fea0003900000 */
[----:B------:R-:W3:Y:S02]  /*9a20*/  @!P1 SYNCS.PHASECHK.TRANS64 P1, [R2+URZ+0x40], R0 ;  /* 0x00004000020095a7 */ /* 0x000ee400080210ff */
[----:B---3--:R-:W-:Y:S05]  /*9a30*/  @!P1 BRA `(.L_x_94) ;  /* 0xfffffffc00f09947 */ /* 0x008fea000383ffff */
[----:B------:R-:W-:Y:S05]  /*9a40*/  BRA `(.L_x_93) ;  /* 0xffffffbc00dc7947 */ /* 0x000fea000383ffff */
.L_x_96:
[----:B-1----:R1:W2:Y:S02]  /*9a50*/  SYNCS.PHASECHK.TRANS64.TRYWAIT P0, [R113+URZ+0xb0], R3 ;  /* 0x0000b003710075a7 */ /* 0x0022a400080011ff */
[----:B--2---:R-:W-:Y:S05]  /*9a60*/  @!P0 NANOSLEEP.SYNCS 0x989680 ;  /* 0x009896800000895d */ /* 0x004fea0003900000 */
[----:B------:R-:W2:Y:S02]  /*9a70*/  @!P0 SYNCS.PHASECHK.TRANS64 P0, [R113+URZ+0xb0], R3 ;  /* 0x0000b003710085a7 */ /* 0x000ea400080010ff */
[----:B--2---:R-:W-:Y:S05]  /*9a80*/  @!P0 BRA `(.L_x_96) ;  /* 0xfffffffc00f08947 */ /* 0x004fea000383ffff */
[----:B------:R-:W-:Y:S05]  /*9a90*/  BRA `(.L_x_95) ;  /* 0xffffffc000307947 */ /* 0x000fea000383ffff */
.L_x_104:
[----:B--2---:R2:W3:Y:S02]  /*9aa0*/  SYNCS.PHASECHK.TRANS64.TRYWAIT P0, [R0+URZ+0x40], R3 ;  /* 0x00004003000075a7 */ /* 0x0044e400080011ff */
[----:B---3--:R-:W-:Y:S05]  /*9ab0*/  @!P0 NANOSLEEP.SYNCS 0x989680 ;  /* 0x009896800000895d */ /* 0x008fea0003900000 */
[----:B------:R-:W3:Y:S02]  /*9ac0*/  @!P0 SYNCS.PHASECHK.TRANS64 P0, [R0+URZ+0x40], R3 ;  /* 0x00004003000085a7 */ /* 0x000ee400080010ff */
[----:B---3--:R-:W-:Y:S05]  /*9ad0*/  @!P0 BRA `(.L_x_104) ;  /* 0xfffffffc00f08947 */ /* 0x008fea000383ffff */
[----:B------:R-:W-:Y:S05]  /*9ae0*/  BRA `(.L_x_103) ;  /* 0xffffffcc00207947 */ /* 0x000fea000383ffff */
.L_x_112:
[----:B--2---:R2:W3:Y:S02]  /*9af0*/  SYNCS.PHASECHK.TRANS64.TRYWAIT P0, [R0+URZ+0x40], R4 ;  /* 0x00004004000075a7 */ /* 0x0044e400080011ff */
[----:B---3--:R-:W-:Y:S05]  /*9b00*/  @!P0 NANOSLEEP.SYNCS 0x989680 ;  /* 0x009896800000895d */ /* 0x008fea0003900000 */
[----:B------:R-:W3:Y:S02]  /*9b10*/  @!P0 SYNCS.PHASECHK.TRANS64 P0, [R0+URZ+0x40], R4 ;  /* 0x00004004000085a7 */ /* 0x000ee400080010ff */
[----:B---3--:R-:W-:Y:S05]  /*9b20*/  @!P0 BRA `(.L_x_112) ;  /* 0xfffffffc00f08947 */ /* 0x008fea000383ffff */
[----:B------:R-:W-:Y:S05]  /*9b30*/  BRA `(.L_x_111) ;  /* 0xffffffd800647947 */ /* 0x000fea000383ffff */
.L_x_120:
[----:B--2---:R2:W3:Y:S02]  /*9b40*/  SYNCS.PHASECHK.TRANS64.TRYWAIT P0, [R0+URZ+0x40], R4 ;  /* 0x00004004000075a7 */ /* 0x0044e400080011ff */
[----:B---3--:R-:W-:Y:S05]  /*9b50*/  @!P0 NANOSLEEP.SYNCS 0x989680 ;  /* 0x009896800000895d */ /* 0x008fea0003900000 */
[----:B------:R-:W3:Y:S02]  /*9b60*/  @!P0 SYNCS.PHASECHK.TRANS64 P0, [R0+URZ+0x40], R4 ;  /* 0x00004004000085a7 */ /* 0x000ee400080010ff */
[----:B---3--:R-:W-:Y:S05]  /*9b70*/  @!P0 BRA `(.L_x_120) ;  /* 0xfffffffc00f08947 */ /* 0x008fea000383ffff */
[----:B------:R-:W-:Y:S05]  /*9b80*/  BRA `(.L_x_119) ;  /* 0xffffffe400b47947 */ /* 0x000fea000383ffff */
        .weak           $__internal_0_$__cuda_sm10x_tcgen05_guardrail_trap_col_being_dealloced_not_returned_by_alloc
        .type           $__internal_0_$__cuda_sm10x_tcgen05_guardrail_trap_col_being_dealloced_not_returned_by_alloc,@function
        .size           $__internal_0_$__cuda_sm10x_tcgen05_guardrail_trap_col_being_dealloced_not_returned_by_alloc,($__internal_1_$__cuda_sm10x_tcgen05_guardrail_trap_phase_invalid_during_alloc - $__internal_0_$__cuda_sm10x_tcgen05_guardrail_trap_col_being_dealloced_not_returned_by_alloc)
$__internal_0_$__cuda_sm10x_tcgen05_guardrail_trap_col_being_dealloced_not_returned_by_alloc:
[----:B------:R-:W-:Y:S05]  /*9b90*/  BPT.TRAP 0x1 ;  /* 0x000000040000795c */ /* 0x000fea0000300000 */
[----:B------:R-:W-:-:S04]  /*9ba0*/  HFMA2 R3, -RZ, RZ, 0, 0 ;  /* 0x00000000ff037431 */ /* 0x000fc800000001ff */
[----:B------:R-:W-:Y:S05]  /*9bb0*/  RET.REL.NODEC R2 `(_ZN7cutlass13device_kernelINS_4gemm6kernel13GemmUniversalIN4cute5tupleIJiiiiEEENS1_10collective13CollectiveMmaINS1_35MainloopSm100TmaUmmaWarpSpecializedILi4ELi2ELi4ENS5_IJNS4_1CILi1EEESB_SB_EEEEENS5_IJNSA_ILi64EEENSA_ILi256EEENSA_ILi128EEEEEENS_12float_e5m2_tENS5_IJlSB_lEEESI_SJ_NS4_8TiledMMAINS4_8MMA_AtomIJNS4_10MMA_TraitsINS4_19SM100_MMA_F8F6F4_SSEJSI_SI_fSE_SF_NS4_17integral_constantINS4_4UMMA5MajorELSQ_0EEESR_NSO_INSP_7ScaleInELSS_0EEEST_EEEEEENS4_6LayoutISC_NS5_IJNSA_ILi0EEESX_SX_EEEEENS5_IJNS4_10UnderscoreES10_S10_EEEEENS4_13SM90_TMA_LOADENS4_14ComposedLayoutINS4_7SwizzleILi3ELi4ELi3EEENS4_18smem_ptr_flag_bitsILi8EEENSW_INS5_IJNSA_ILi8EEESG_EEENS5_IJSG_SB_EEEEEEEvNS4_8identityES13_S1D_vS1E_EENS_8epilogue10collective18CollectiveEpilogueINS1G_23Sm100TmaWarpSpecializedILi4ELi2ELi32ELb0ELb0EEEJSH_NS5_IJNSW_ISE_SB_EES1L_EEESI_SJ_SI_SJ_NS1G_6fusion15FusionCallbacksIS1K_NS1N_17LinearCombinationISI_fSI_fLNS_15FloatRoundStyleE2EEESH_S1M_JEEENS4_5SM1004TMEM4LOAD26SM100_TMEM_LOAD_16dp32b32xES13_NS14_INS15_ILi2ELi4ELi3EEES18_NSW_INS5_IJS19_SE_EEENS5_IJSE_SB_EEEEEEENS4_39AutoVectorizingCopyWithAssumedAlignmentILi128EEENS4_14SM90_TMA_STOREES21_S23_S23_EEEvvEEEEvNT_6ParamsE) ;  /* 0xffffff6402107950 */ /* 0x000fea0003c3ffff */
        .weak           $__internal_1_$__cuda_sm10x_tcgen05_guardrail_trap_phase_invalid_during_alloc
        .type           $__internal_1_$__cuda_sm10x_tcgen05_guardrail_trap_phase_invalid_during_alloc,@function
        .size           $__internal_1_$__cuda_sm10x_tcgen05_guardrail_trap_phase_invalid_during_alloc,($__internal_2_$__cuda_sm10x_tcgen05_guardrail_trap_unallocated_columns_being_dealloced - $__internal_1_$__cuda_sm10x_tcgen05_guardrail_trap_phase_invalid_during_alloc)
$__internal_1_$__cuda_sm10x_tcgen05_guardrail_trap_phase_invalid_during_alloc:
[----:B------:R-:W-:Y:S05]  /*9bc0*/  BPT.TRAP 0x1 ;  /* 0x000000040000795c */ /* 0x000fea0000300000 */
[----:B------:R-:W-:-:S04]  /*9bd0*/  MOV R3, 0x0 ;  /* 0x0000000000037802 */ /* 0x000fc80000000f00 */
[----:B------:R-:W-:Y:S05]  /*9be0*/  RET.REL.NODEC R2 `(_ZN7cutlass13device_kernelINS_4gemm6kernel13GemmUniversalIN4cute5tupleIJiiiiEEENS1_10collective13CollectiveMmaINS1_35MainloopSm100TmaUmmaWarpSpecializedILi4ELi2ELi4ENS5_IJNS4_1CILi1EEESB_SB_EEEEENS5_IJNSA_ILi64EEENSA_ILi256EEENSA_ILi128EEEEEENS_12float_e5m2_tENS5_IJlSB_lEEESI_SJ_NS4_8TiledMMAINS4_8MMA_AtomIJNS4_10MMA_TraitsINS4_19SM100_MMA_F8F6F4_SSEJSI_SI_fSE_SF_NS4_17integral_constantINS4_4UMMA5MajorELSQ_0EEESR_NSO_INSP_7ScaleInELSS_0EEEST_EEEEEENS4_6LayoutISC_NS5_IJNSA_ILi0EEESX_SX_EEEEENS5_IJNS4_10UnderscoreES10_S10_EEEEENS4_13SM90_TMA_LOADENS4_14ComposedLayoutINS4_7SwizzleILi3ELi4ELi3EEENS4_18smem_ptr_flag_bitsILi8EEENSW_INS5_IJNSA_ILi8EEESG_EEENS5_IJSG_SB_EEEEEEEvNS4_8identityES13_S1D_vS1E_EENS_8epilogue10collective18CollectiveEpilogueINS1G_23Sm100TmaWarpSpecializedILi4ELi2ELi32ELb0ELb0EEEJSH_NS5_IJNSW_ISE_SB_EES1L_EEESI_SJ_SI_SJ_NS1G_6fusion15FusionCallbacksIS1K_NS1N_17LinearCombinationISI_fSI_fLNS_15FloatRoundStyleE2EEESH_S1M_JEEENS4_5SM1004TMEM4LOAD26SM100_TMEM_LOAD_16dp32b32xES13_NS14_INS15_ILi2ELi4ELi3EEES18_NSW_INS5_IJS19_SE_EEENS5_IJSE_SB_EEEEEEENS4_39AutoVectorizingCopyWithAssumedAlignmentILi128EEENS4_14SM90_TMA_STOREES21_S23_S23_EEEvvEEEEvNT_6ParamsE) ;  /* 0xffffff6402047950 */ /* 0x000fea0003c3ffff */
        .weak           $__internal_2_$__cuda_sm10x_tcgen05_guardrail_trap_unallocated_columns_being_dealloced
        .type           $__internal_2_$__cuda_sm10x_tcgen05_guardrail_trap_unallocated_columns_being_dealloced,@function
        .size           $__internal_2_$__cuda_sm10x_tcgen05_guardrail_trap_unallocated_columns_being_dealloced,(.L_x_170 - $__internal_2_$__cuda_sm10x_tcgen05_guardrail_trap_unallocated_columns_being_dealloced)
$__internal_2_$__cuda_sm10x_tcgen05_guardrail_trap_unallocated_columns_being_dealloced:
[----:B------:R-:W-:Y:S05]  /*9bf0*/  BPT.TRAP 0x1 ;  /* 0x000000040000795c */ /* 0x000fea0000300000 */
[----:B------:R-:W-:-:S04]  /*9c00*/  HFMA2 R3, -RZ, RZ, 0, 0 ;  /* 0x00000000ff037431 */ /* 0x000fc800000001ff */
[----:B------:R-:W-:Y:S05]  /*9c10*/  RET.REL.NODEC R2 `(_ZN7cutlass13device_kernelINS_4gemm6kernel13GemmUniversalIN4cute5tupleIJiiiiEEENS1_10collective13CollectiveMmaINS1_35MainloopSm100TmaUmmaWarpSpecializedILi4ELi2ELi4ENS5_IJNS4_1CILi1EEESB_SB_EEEEENS5_IJNSA_ILi64EEENSA_ILi256EEENSA_ILi128EEEEEENS_12float_e5m2_tENS5_IJlSB_lEEESI_SJ_NS4_8TiledMMAINS4_8MMA_AtomIJNS4_10MMA_TraitsINS4_19SM100_MMA_F8F6F4_SSEJSI_SI_fSE_SF_NS4_17integral_constantINS4_4UMMA5MajorELSQ_0EEESR_NSO_INSP_7ScaleInELSS_0EEEST_EEEEEENS4_6LayoutISC_NS5_IJNSA_ILi0EEESX_SX_EEEEENS5_IJNS4_10UnderscoreES10_S10_EEEEENS4_13SM90_TMA_LOADENS4_14ComposedLayoutINS4_7SwizzleILi3ELi4ELi3EEENS4_18smem_ptr_flag_bitsILi8EEENSW_INS5_IJNSA_ILi8EEESG_EEENS5_IJSG_SB_EEEEEEEvNS4_8identityES13_S1D_vS1E_EENS_8epilogue10collective18CollectiveEpilogueINS1G_23Sm100TmaWarpSpecializedILi4ELi2ELi32ELb0ELb0EEEJSH_NS5_IJNSW_ISE_SB_EES1L_EEESI_SJ_SI_SJ_NS1G_6fusion15FusionCallbacksIS1K_NS1N_17LinearCombinationISI_fSI_fLNS_15FloatRoundStyleE2EEESH_S1M_JEEENS4_5SM1004TMEM4LOAD26SM100_TMEM_LOAD_16dp32b32xES13_NS14_INS15_ILi2ELi4ELi3EEES18_NSW_INS5_IJS19_SE_EEENS5_IJSE_SB_EEEEEEENS4_39AutoVectorizingCopyWithAssumedAlignmentILi128EEENS4_14SM90_TMA_STOREES21_S23_S23_EEEvvEEEEvNT_6ParamsE) ;  /* 0xffffff6002f87950 */ /* 0x000fea0003c3ffff */
.L_x_169:
[----:B------:R-:W-:-:S00]  /*9c20*/  BRA `(.L_x_169) ;  /* 0xfffffffc00fc7947 */ /* 0x000fc0000383ffff */
[----:B------:R-:W-:-:S00]  /*9c30*/  NOP ;  /* 0x0000000000007918 */ /* 0x000fc00000000000 */
        /* <DEDUP_REMOVED lines=12> */
.L_x_170:


//--------------------- .nv.global.init           --------------------------
	.section	.nv.global.init,"aw",@progbits
.nv.global.init:
	.type		$str$27,@object
	.size		$str$27,($str$28 - $str$27)
$str$27:
        /*0000*/ 	.byte	0x28, 0x61, 0x64, 0x64, 0x72, 0x65, 0x73, 0x73, 0x20, 0x26, 0x20, 0x6d, 0x61, 0x73, 0x6b, 0x29
        /*0010*/ 	.byte	0x20, 0x3d, 0x3d, 0x20, 0x30, 0x00
	.type		$str$28,@object
	.size		$str$28,($str$26 - $str$28)
$str$28:
        /*0016*/ 	.byte	0x2f, 0x74, 0x6d, 0x70, 0x2f, 0x63, 0x75, 0x74, 0x6c, 0x61, 0x73, 0x73, 0x5f, 0x73, 0x77, 0x65
        /*0026*/ 	.byte	0x65, 0x70, 0x5f, 0x73, 0x72, 0x63, 0x2f, 0x69, 0x6e, 0x63, 0x6c, 0x75, 0x64, 0x65, 0x2f, 0x63
        /*0036*/ 	.byte	0x75, 0x74, 0x65, 0x2f, 0x70, 0x6f, 0x69, 0x6e, 0x74, 0x65, 0x72, 0x5f, 0x66, 0x6c, 0x61, 0x67
        /*0046*/ 	.byte	0x67, 0x65, 0x64, 0x2e, 0x68, 0x70, 0x70, 0x00
	.type		$str$26,@object
	.size		$str$26,($str$25 - $str$26)
$str$26:
        /*004e*/ 	.byte	0x2f, 0x74, 0x6d, 0x70, 0x2f, 0x63, 0x75, 0x74, 0x6c, 0x61, 0x73, 0x73, 0x5f, 0x73, 0x77, 0x65
        /*005e*/ 	.byte	0x65, 0x70, 0x5f, 0x73, 0x72, 0x63, 0x2f, 0x69, 0x6e, 0x63, 0x6c, 0x75, 0x64, 0x65, 0x2f, 0x63
        /*006e*/ 	.byte	0x75, 0x74, 0x65, 0x2f, 0x61, 0x74, 0x6f, 0x6d, 0x2f, 0x63, 0x6f, 0x70, 0x79, 0x5f, 0x74, 0x72
        /*007e*/ 	.byte	0x61, 0x69, 0x74, 0x73, 0x5f, 0x73, 0x6d, 0x31, 0x30, 0x30, 0x2e, 0x68, 0x70, 0x70, 0x00
	.type		$str$25,@object
	.size		$str$25,(__unnamed_1 - $str$25)
$str$25:
        /*008d*/ 	.byte	0x28, 0x28, 0x75, 0x69, 0x6e, 0x74, 0x33, 0x32, 0x5f, 0x74, 0x28, 0x74, 0x68, 0x72, 0x65, 0x61
        /*009d*/ 	.byte	0x64, 0x49, 0x64, 0x78, 0x2e, 0x78, 0x29, 0x20, 0x2f, 0x20, 0x33, 0x32, 0x29, 0x20, 0x25, 0x20
        /*00ad*/ 	.byte	0x34, 0x29, 0x20, 0x3d, 0x3d, 0x20, 0x28, 0x28, 0x28, 0x74, 0x6d, 0x65, 0x6d, 0x5f, 0x61, 0x64
        /*00bd*/ 	.byte	0x64, 0x72, 0x20, 0x3e, 0x3e, 0x20, 0x31, 0x36, 0x29, 0x20, 0x2f, 0x20, 0x33, 0x32, 0x29, 0x20
        /*00cd*/ 	.byte	0x25, 0x20, 0x34, 0x29, 0x00
	.type		__unnamed_1,@object
	.size		__unnamed_1,(__unnamed_2 - __unnamed_1)
__unnamed_1:
        /*00d2*/ 	.byte	0x61, 0x75, 0x74, 0x6f, 0x20, 0x63, 0x75, 0x74, 0x65, 0x3a, 0x3a, 0x61, 0x73, 0x5f, 0x70, 0x6f
        /* <DEDUP_REMOVED lines=24> */
        /*0262*/ 	.byte	0x3c, 0x34, 0x30, 0x39, 0x36, 0x3e, 0x3e, 0x3e, 0x3e, 0x5d, 0x00
	.type		__unnamed_2,@object
	.size		__unnamed_2,(__unnamed_3 - __unnamed_2)
__unnamed_2:
        /* <DEDUP_REMOVED lines=26> */
	.type		__unnamed_3,@object
	.size		__unnamed_3,(.L_3 - __unnamed_3)
__unnamed_3:
        /* <DEDUP_REMOVED lines=40> */
        /*0688*/ 	.byte	0x74, 0x65, 0x3a, 0x3a, 0x43, 0x3c, 0x30, 0x3e, 0x3e, 0x3e, 0x3e, 0x5d, 0x00
.L_3:


//--------------------- .nv.shared._ZN7cutlass13device_kernelINS_4gemm6kernel13GemmUniversalIN4cute5tupleIJiiiiEEENS1_10collective13CollectiveMmaINS1_35MainloopSm100TmaUmmaWarpSpecializedILi4ELi2ELi4ENS5_IJNS4_1CILi1EEESB_SB_EEEEENS5_IJNSA_ILi64EEENSA_ILi256EEENSA_ILi128EEEEEENS_12float_e5m2_tENS5_IJlSB_lEEESI_SJ_NS4_8TiledMMAINS4_8MMA_AtomIJNS4_10MMA_TraitsINS4_19SM100_MMA_F8F6F4_SSEJSI_SI_fSE_SF_NS4_17integral_constantINS4_4UMMA5MajorELSQ_0EEESR_NSO_INSP_7ScaleInELSS_0EEEST_EEEEEENS4_6LayoutISC_NS5_IJNSA_ILi0EEESX_SX_EEEEENS5_IJNS4_10UnderscoreES10_S10_EEEEENS4_13SM90_TMA_LOADENS4_14ComposedLayoutINS4_7SwizzleILi3ELi4ELi3EEENS4_18smem_ptr_flag_bitsILi8EEENSW_INS5_IJNSA_ILi8EEESG_EEENS5_IJSG_SB_EEEEEEEvNS4_8identityES13_S1D_vS1E_EENS_8epilogue10collective18CollectiveEpilogueINS1G_23Sm100TmaWarpSpecializedILi4ELi2ELi32ELb0ELb0EEEJSH_NS5_IJNSW_ISE_SB_EES1L_EEESI_SJ_SI_SJ_NS1G_6fusion15FusionCallbacksIS1K_NS1N_17LinearCombinationISI_fSI_fLNS_15FloatRoundStyleE2EEESH_S1M_JEEENS4_5SM1004TMEM4LOAD26SM100_TMEM_LOAD_16dp32b32xES13_NS14_INS15_ILi2ELi4ELi3EEES18_NSW_INS5_IJS19_SE_EEENS5_IJSE_SB_EEEEEEENS4_39AutoVectorizingCopyWithAssumedAlignmentILi128EEENS4_14SM90_TMA_STOREES21_S23_S23_EEEvvEEEEvNT_6ParamsE --------------------------
	.section	.nv.shared._ZN7cutlass13device_kernelINS_4gemm6kernel13GemmUniversalIN4cute5tupleIJiiiiEEENS1_10collective13CollectiveMmaINS1_35MainloopSm100TmaUmmaWarpSpecializedILi4ELi2ELi4ENS5_IJNS4_1CILi1EEESB_SB_EEEEENS5_IJNSA_ILi64EEENSA_ILi256EEENSA_ILi128EEEEEENS_12float_e5m2_tENS5_IJlSB_lEEESI_SJ_NS4_8TiledMMAINS4_8MMA_AtomIJNS4_10MMA_TraitsINS4_19SM100_MMA_F8F6F4_SSEJSI_SI_fSE_SF_NS4_17integral_constantINS4_4UMMA5MajorELSQ_0EEESR_NSO_INSP_7ScaleInELSS_0EEEST_EEEEEENS4_6LayoutISC_NS5_IJNSA_ILi0EEESX_SX_EEEEENS5_IJNS4_10UnderscoreES10_S10_EEEEENS4_13SM90_TMA_LOADENS4_14ComposedLayoutINS4_7SwizzleILi3ELi4ELi3EEENS4_18smem_ptr_flag_bitsILi8EEENSW_INS5_IJNSA_ILi8EEESG_EEENS5_IJSG_SB_EEEEEEEvNS4_8identityES13_S1D_vS1E_EENS_8epilogue10collective18CollectiveEpilogueINS1G_23Sm100TmaWarpSpecializedILi4ELi2ELi32ELb0ELb0EEEJSH_NS5_IJNSW_ISE_SB_EES1L_EEESI_SJ_SI_SJ_NS1G_6fusion15FusionCallbacksIS1K_NS1N_17LinearCombinationISI_fSI_fLNS_15FloatRoundStyleE2EEESH_S1M_JEEENS4_5SM1004TMEM4LOAD26SM100_TMEM_LOAD_16dp32b32xES13_NS14_INS15_ILi2ELi4ELi3EEES18_NSW_INS5_IJS19_SE_EEENS5_IJSE_SB_EEEEEEENS4_39AutoVectorizingCopyWithAssumedAlignmentILi128EEENS4_14SM90_TMA_STOREES21_S23_S23_EEEvvEEEEvNT_6ParamsE,"aw",@nobits
	.sectionflags	@""
	.align	16
	.zero		1024


//--------------------- .nv.shared.reserved.0     --------------------------
	.section	.nv.shared.reserved.0,"aw",@nobits
	.weak		__nv_reservedSMEM_offset_0_alias
	.size		__nv_reservedSMEM_offset_0_alias, 0, 64
	.other		__nv_reservedSMEM_offset_0_alias,@"STO_CUDA_RESERVED_SHARED STV_DEFAULT"
__nv_reservedSMEM_offset_0_alias:
	.zero		0
.nv.shared.reserved.0:
	.zero		64
	.weak		__nv_reservedSMEM_tcgen05_partition
	.type		__nv_reservedSMEM_tcgen05_partition,@object
	.size		__nv_reservedSMEM_tcgen05_partition,(.L_0 - __nv_reservedSMEM_tcgen05_partition)
__nv_reservedSMEM_tcgen05_partition:
	.zero		32
.L_0:


//--------------------- .nv.global                --------------------------
	.section	.nv.global,"aw",@nobits
.nv.global:
	.type		_ZN39_INTERNAL_c7580135_4_k_cu_b33b2f33_94694cute1_E,@object
	.size		_ZN39_INTERNAL_c7580135_4_k_cu_b33b2f33_94694cute1_E,(_ZN39_INTERNAL_c7580135_4_k_cu_b33b2f33_94694cuda3std3__45__cpo6cbeginE - _ZN39_INTERNAL_c7580135_4_k_cu_b33b2f33_94694cute1_E)
_ZN39_INTERNAL_c7580135_4_k_cu_b33b2f33_94694cute1_E:
	.zero		1
	.type		_ZN39_INTERNAL_c7580135_4_k_cu_b33b2f33_94694cuda3std3__45__cpo6cbeginE,@object
	.size		_ZN39_INTERNAL_c7580135_4_k_cu_b33b2f33_94694cuda3std3__45__cpo6cbeginE,(_ZN39_INTERNAL_c7580135_4_k_cu_b33b2f33_94694cuda3std3__48in_placeE - _ZN39_INTERNAL_c7580135_4_k_cu_b33b2f33_94694cuda3std3__45__cpo6cbeginE)
_ZN39_INTERNAL_c7580135_4_k_cu_b33b2f33_94694cuda3std3__45__cpo6cbeginE:
	.zero		1
	.type		_ZN39_INTERNAL_c7580135_4_k_cu_b33b2f33_94694cuda3std3__48in_placeE,@object
	.size		_ZN39_INTERNAL_c7580135_4_k_cu_b33b2f33_94694cuda3std3__48in_placeE,(_ZN39_INTERNAL_c7580135_4_k_cu_b33b2f33_94694cuda3std6ranges3__45__cpo9iter_moveE - _ZN39_INTERNAL_c7580135_4_k_cu_b33b2f33_94694cuda3std3__48in_placeE)
_ZN39_INTERNAL_c7580135_4_k_cu_b33b2f33_94694cuda3std3__48in_placeE:
	.zero		1
	.type		_ZN39_INTERNAL_c7580135_4_k_cu_b33b2f33_94694cuda3std6ranges3__45__cpo9iter_moveE,@object
	.size		_ZN39_INTERNAL_c7580135_4_k_cu_b33b2f33_94694cuda3std6ranges3__45__cpo9iter_moveE,(_ZN39_INTERNAL_c7580135_4_k_cu_b33b2f33_94694cuda3std3__45__cpo5beginE - _ZN39_INTERNAL_c7580135_4_k_cu_b33b2f33_94694cuda3std6ranges3__45__cpo9iter_moveE)
_ZN39_INTERNAL_c7580135_4_k_cu_b33b2f33_94694cuda3std6ranges3__45__cpo9iter_moveE:
	.zero		1
	.type		_ZN39_INTERNAL_c7580135_4_k_cu_b33b2f33_94694cuda3std3__45__cpo5beginE,@object
	.size		_ZN39_INTERNAL_c7580135_4_k_cu_b33b2f33_94694cuda3std3__45__cpo5beginE,(_ZN39_INTERNAL_c7580135_4_k_cu_b33b2f33_94694cuda3std3__441_GLOBAL__N__c7580135_4_k_cu_b33b2f33_94696ignoreE - _ZN39_INTERNAL_c7580135_4_k_cu_b33b2f33_94694cuda3std3__45__cpo5beginE)
_ZN39_INTERNAL_c7580135_4_k_cu_b33b2f33_94694cuda3std3__45__cpo5beginE:
	.zero		1
	.type		_ZN39_INTERNAL_c7580135_4_k_cu_b33b2f33_94694cuda3std3__441_GLOBAL__N__c7580135_4_k_cu_b33b2f33_94696ignoreE,@object
	.size		_ZN39_INTERNAL_c7580135_4_k_cu_b33b2f33_94694cuda3std3__441_GLOBAL__N__c7580135_4_k_cu_b33b2f33_94696ignoreE,(_ZN39_INTERNAL_c7580135_4_k_cu_b33b2f33_94694cute7productE - _ZN39_INTERNAL_c7580135_4_k_cu_b33b2f33_94694cuda3std3__441_GLOBAL__N__c7580135_4_k_cu_b33b2f33_94696ignoreE)
_ZN39_INTERNAL_c7580135_4_k_cu_b33b2f33_94694cuda3std3__441_GLOBAL__N__c7580135_4_k_cu_b33b2f33_94696ignoreE:
	.zero		1
	.type		_ZN39_INTERNAL_c7580135_4_k_cu_b33b2f33_94694cute7productE,@object
	.size		_ZN39_INTERNAL_c7580135_4_k_cu_b33b2f33_94694cute7productE,(_ZN39_INTERNAL_c7580135_4_k_cu_b33b2f33_94694cuda3std3__45__cpo3endE - _ZN39_INTERNAL_c7580135_4_k_cu_b33b2f33_94694cute7productE)
_ZN39_INTERNAL_c7580135_4_k_cu_b33b2f33_94694cute7productE:
	.zero		1
	.type		_ZN39_INTERNAL_c7580135_4_k_cu_b33b2f33_94694cuda3std3__45__cpo3endE,@object
	.size		_ZN39_INTERNAL_c7580135_4_k_cu_b33b2f33_94694cuda3std3__45__cpo3endE,(_ZN39_INTERNAL_c7580135_4_k_cu_b33b2f33_94694cuda3std3__419piecewise_constructE - _ZN39_INTERNAL_c7580135_4_k_cu_b33b2f33_94694cuda3std3__45__cpo3endE)
_ZN39_INTERNAL_c7580135_4_k_cu_b33b2f33_94694cuda3std3__45__cpo3endE:
	.zero		1
	.type		_ZN39_INTERNAL_c7580135_4_k_cu_b33b2f33_94694cuda3std3__419piecewise_constructE,@object
	.size		_ZN39_INTERNAL_c7580135_4_k_cu_b33b2f33_94694cuda3std3__419piecewise_constructE,(_ZN39_INTERNAL_c7580135_4_k_cu_b33b2f33_94694cuda3std3__45__cpo4cendE - _ZN39_INTERNAL_c7580135_4_k_cu_b33b2f33_94694cuda3std3__419piecewise_constructE)
_ZN39_INTERNAL_c7580135_4_k_cu_b33b2f33_94694cuda3std3__419piecewise_constructE:
	.zero		1
	.type		_ZN39_INTERNAL_c7580135_4_k_cu_b33b2f33_94694cuda3std3__45__cpo4cendE,@object
	.size		_ZN39_INTERNAL_c7580135_4_k_cu_b33b2f33_94694cuda3std3__45__cpo4cendE,(_ZN39_INTERNAL_c7580135_4_k_cu_b33b2f33_94694cuda3std6ranges3__45__cpo4swapE - _ZN39_INTERNAL_c7580135_4_k_cu_b33b2f33_94694cuda3std3__45__cpo4cendE)
_ZN39_INTERNAL_c7580135_4_k_cu_b33b2f33_94694cuda3std3__45__cpo4cendE:
	.zero		1
	.type		_ZN39_INTERNAL_c7580135_4_k_cu_b33b2f33_94694cuda3std6ranges3__45__cpo4swapE,@object
	.size		_ZN39_INTERNAL_c7580135_4_k_cu_b33b2f33_94694cuda3std6ranges3__45__cpo4swapE,(.L_11 - _ZN39_INTERNAL_c7580135_4_k_cu_b33b2f33_94694cuda3std6ranges3__45__cpo4swapE)
_ZN39_INTERNAL_c7580135_4_k_cu_b33b2f33_94694cuda3std6ranges3__45__cpo4swapE:
	.zero		1
.L_11:


//--------------------- .nv.constant0._ZN7cutlass13device_kernelINS_4gemm6kernel13GemmUniversalIN4cute5tupleIJiiiiEEENS1_10collective13CollectiveMmaINS1_35MainloopSm100TmaUmmaWarpSpecializedILi4ELi2ELi4ENS5_IJNS4_1CILi1EEESB_SB_EEEEENS5_IJNSA_ILi64EEENSA_ILi256EEENSA_ILi128EEEEEENS_12float_e5m2_tENS5_IJlSB_lEEESI_SJ_NS4_8TiledMMAINS4_8MMA_AtomIJNS4_10MMA_TraitsINS4_19SM100_MMA_F8F6F4_SSEJSI_SI_fSE_SF_NS4_17integral_constantINS4_4UMMA5MajorELSQ_0EEESR_NSO_INSP_7ScaleInELSS_0EEEST_EEEEEENS4_6LayoutISC_NS5_IJNSA_ILi0EEESX_SX_EEEEENS5_IJNS4_10UnderscoreES10_S10_EEEEENS4_13SM90_TMA_LOADENS4_14ComposedLayoutINS4_7SwizzleILi3ELi4ELi3EEENS4_18smem_ptr_flag_bitsILi8EEENSW_INS5_IJNSA_ILi8EEESG_EEENS5_IJSG_SB_EEEEEEEvNS4_8identityES13_S1D_vS1E_EENS_8epilogue10collective18CollectiveEpilogueINS1G_23Sm100TmaWarpSpecializedILi4ELi2ELi32ELb0ELb0EEEJSH_NS5_IJNSW_ISE_SB_EES1L_EEESI_SJ_SI_SJ_NS1G_6fusion15FusionCallbacksIS1K_NS1N_17LinearCombinationISI_fSI_fLNS_15FloatRoundStyleE2EEESH_S1M_JEEENS4_5SM1004TMEM4LOAD26SM100_TMEM_LOAD_16dp32b32xES13_NS14_INS15_ILi2ELi4ELi3EEES18_NSW_INS5_IJS19_SE_EEENS5_IJSE_SB_EEEEEEENS4_39AutoVectorizingCopyWithAssumedAlignmentILi128EEENS4_14SM90_TMA_STOREES21_S23_S23_EEEvvEEEEvNT_6ParamsE --------------------------
	.section	.nv.constant0._ZN7cutlass13device_kernelINS_4gemm6kernel13GemmUniversalIN4cute5tupleIJiiiiEEENS1_10collective13CollectiveMmaINS1_35MainloopSm100TmaUmmaWarpSpecializedILi4ELi2ELi4ENS5_IJNS4_1CILi1EEESB_SB_EEEEENS5_IJNSA_ILi64EEENSA_ILi256EEENSA_ILi128EEEEEENS_12float_e5m2_tENS5_IJlSB_lEEESI_SJ_NS4_8TiledMMAINS4_8MMA_AtomIJNS4_10MMA_TraitsINS4_19SM100_MMA_F8F6F4_SSEJSI_SI_fSE_SF_NS4_17integral_constantINS4_4UMMA5MajorELSQ_0EEESR_NSO_INSP_7ScaleInELSS_0EEEST_EEEEEENS4_6LayoutISC_NS5_IJNSA_ILi0EEESX_SX_EEEEENS5_IJNS4_10UnderscoreES10_S10_EEEEENS4_13SM90_TMA_LOADENS4_14ComposedLayoutINS4_7SwizzleILi3ELi4ELi3EEENS4_18smem_ptr_flag_bitsILi8EEENSW_INS5_IJNSA_ILi8EEESG_EEENS5_IJSG_SB_EEEEEEEvNS4_8identityES13_S1D_vS1E_EENS_8epilogue10collective18CollectiveEpilogueINS1G_23Sm100TmaWarpSpecializedILi4ELi2ELi32ELb0ELb0EEEJSH_NS5_IJNSW_ISE_SB_EES1L_EEESI_SJ_SI_SJ_NS1G_6fusion15FusionCallbacksIS1K_NS1N_17LinearCombinationISI_fSI_fLNS_15FloatRoundStyleE2EEESH_S1M_JEEENS4_5SM1004TMEM4LOAD26SM100_TMEM_LOAD_16dp32b32xES13_NS14_INS15_ILi2ELi4ELi3EEES18_NSW_INS5_IJS19_SE_EEENS5_IJSE_SB_EEEEEEENS4_39AutoVectorizingCopyWithAssumedAlignmentILi128EEENS4_14SM90_TMA_STOREES21_S23_S23_EEEvvEEEEvNT_6ParamsE,"a",@progbits
	.sectionflags	@""
	.align	4
.nv.constant0._ZN7cutlass13device_kernelINS_4gemm6kernel13GemmUniversalIN4cute5tupleIJiiiiEEENS1_10collective13CollectiveMmaINS1_35MainloopSm100TmaUmmaWarpSpecializedILi4ELi2ELi4ENS5_IJNS4_1CILi1EEESB_SB_EEEEENS5_IJNSA_ILi64EEENSA_ILi256EEENSA_ILi128EEEEEENS_12float_e5m2_tENS5_IJlSB_lEEESI_SJ_NS4_8TiledMMAINS4_8MMA_AtomIJNS4_10MMA_TraitsINS4_19SM100_MMA_F8F6F4_SSEJSI_SI_fSE_SF_NS4_17integral_constantINS4_4UMMA5MajorELSQ_0EEESR_NSO_INSP_7ScaleInELSS_0EEEST_EEEEEENS4_6LayoutISC_NS5_IJNSA_ILi0EEESX_SX_EEEEENS5_IJNS4_10UnderscoreES10_S10_EEEEENS4_13SM90_TMA_LOADENS4_14ComposedLayoutINS4_7SwizzleILi3ELi4ELi3EEENS4_18smem_ptr_flag_bitsILi8EEENSW_INS5_IJNSA_ILi8EEESG_EEENS5_IJSG_SB_EEEEEEEvNS4_8identityES13_S1D_vS1E_EENS_8epilogue10collective18CollectiveEpilogueINS1G_23Sm100TmaWarpSpecializedILi4ELi2ELi32ELb0ELb0EEEJSH_NS5_IJNSW_ISE_SB_EES1L_EEESI_SJ_SI_SJ_NS1G_6fusion15FusionCallbacksIS1K_NS1N_17LinearCombinationISI_fSI_fLNS_15FloatRoundStyleE2EEESH_S1M_JEEENS4_5SM1004TMEM4LOAD26SM100_TMEM_LOAD_16dp32b32xES13_NS14_INS15_ILi2ELi4ELi3EEES18_NSW_INS5_IJS19_SE_EEENS5_IJSE_SB_EEEEEEENS4_39AutoVectorizingCopyWithAssumedAlignmentILi128EEENS4_14SM90_TMA_STOREES21_S23_S23_EEEvvEEEEvNT_6ParamsE:
	.zero		2944


//--------------------- SYMBOLS --------------------------

	.type		.nv.reservedSmem.offset0,@object
	.size		.nv.reservedSmem.offset0,0x4
	.type		.nv.reservedSmem.cap,@object
	.size		.nv.reservedSmem.cap,0x4
	.type		__assertfail,@function
